	.headerflags	@"EF_CUDA_TEXMODE_UNIFIED EF_CUDA_64BIT_ADDRESS EF_CUDA_ACCELERATORS EF_CUDA_SM90 EF_CUDA_VIRTUAL_SM(EF_CUDA_SM90)"
	.elftype	@"ET_EXEC"


//--------------------- .nv.info                  --------------------------
	.section	.nv.info,"",@"SHT_CUDA_INFO"
	.align	4


	//----- nvinfo : EIATTR_REGCOUNT
	.align		4
        /*0000*/ 	.byte	0x04, 0x2f
        /*0002*/ 	.short	(.L_3 - .L_2)
	.align		4
.L_2:
        /*0004*/ 	.word	index@(triton_poi_fused__native_batch_norm_legit_no_training_mul_softplus_tanh_12)
        /*0008*/ 	.word	0x00000020


	//----- nvinfo : EIATTR_MIN_STACK_SIZE
	.align		4
.L_3:
        /*000c*/ 	.byte	0x04, 0x12
        /*000e*/ 	.short	(.L_5 - .L_4)
	.align		4
.L_4:
        /*0010*/ 	.word	index@(triton_poi_fused__native_batch_norm_legit_no_training_mul_softplus_tanh_12)
        /*0014*/ 	.word	0x00000000


	//----- nvinfo : EIATTR_FRAME_SIZE
	.align		4
.L_5:
        /*0018*/ 	.byte	0x04, 0x11
        /*001a*/ 	.short	(.L_7 - .L_6)
	.align		4
.L_6:
        /*001c*/ 	.word	index@(triton_poi_fused__native_batch_norm_legit_no_training_mul_softplus_tanh_12)
        /*0020*/ 	.word	0x00000000


	//----- nvinfo : EIATTR_MIN_STACK_SIZE
	.align		4
.L_7:
        /*0024*/ 	.byte	0x04, 0x12
        /*0026*/ 	.short	(.L_9 - .L_8)
	.align		4
.L_8:
        /*0028*/ 	.word	index@(triton_poi_fused__native_batch_norm_legit_no_training_mul_softplus_tanh_12)
        /*002c*/ 	.word	0x00000000
.L_9:


//--------------------- .nv.info.triton_poi_fused__native_batch_norm_legit_no_training_mul_softplus_tanh_12 --------------------------
	.section	.nv.info.triton_poi_fused__native_batch_norm_legit_no_training_mul_softplus_tanh_12,"",@"SHT_CUDA_INFO"
	.sectionflags	@""
	.align	4


	//----- nvinfo : EIATTR_CUDA_API_VERSION
	.align		4
        /*0000*/ 	.byte	0x04, 0x37
        /*0002*/ 	.short	(.L_11 - .L_10)
.L_10:
        /*0004*/ 	.word	0x0000007c


	//----- nvinfo : EIATTR_KPARAM_INFO
	.align		4
.L_11:
        /*0008*/ 	.byte	0x04, 0x17
        /*000a*/ 	.short	(.L_13 - .L_12)
.L_12:
        /*000c*/ 	.word	0x00000000
        /*0010*/ 	.short	0x0006
        /*0012*/ 	.short	0x0030
        /*0014*/ 	.byte	0x00, 0xf0, 0x11, 0x00


	//----- nvinfo : EIATTR_KPARAM_INFO
	.align		4
.L_13:
        /*0018*/ 	.byte	0x04, 0x17
        /*001a*/ 	.short	(.L_15 - .L_14)
.L_14:
        /*001c*/ 	.word	0x00000000
        /*0020*/ 	.short	0x0005
        /*0022*/ 	.short	0x0028
        /*0024*/ 	.byte	0x00, 0xf4, 0x21, 0x00


	//----- nvinfo : EIATTR_KPARAM_INFO
	.align		4
.L_15:
        /*0028*/ 	.byte	0x04, 0x17
        /*002a*/ 	.short	(.L_17 - .L_16)
.L_16:
        /*002c*/ 	.word	0x00000000
        /*0030*/ 	.short	0x0004
        /*0032*/ 	.short	0x0020
        /*0034*/ 	.byte	0x00, 0xf4, 0x21, 0x00


	//----- nvinfo : EIATTR_KPARAM_INFO
	.align		4
.L_17:
        /*0038*/ 	.byte	0x04, 0x17
        /*003a*/ 	.short	(.L_19 - .L_18)
.L_18:
        /*003c*/ 	.word	0x00000000
        /*0040*/ 	.short	0x0003
        /*0042*/ 	.short	0x0018
        /*0044*/ 	.byte	0x00, 0xf4, 0x21, 0x00


	//----- nvinfo : EIATTR_KPARAM_INFO
	.align		4
.L_19:
        /*0048*/ 	.byte	0x04, 0x17
        /*004a*/ 	.short	(.L_21 - .L_20)
.L_20:
        /*004c*/ 	.word	0x00000000
        /*0050*/ 	.short	0x0002
        /*0052*/ 	.short	0x0010
        /*0054*/ 	.byte	0x00, 0xf4, 0x21, 0x00


	//----- nvinfo : EIATTR_KPARAM_INFO
	.align		4
.L_21:
        /*0058*/ 	.byte	0x04, 0x17
        /*005a*/ 	.short	(.L_23 - .L_22)
.L_22:
        /*005c*/ 	.word	0x00000000
        /*0060*/ 	.short	0x0001
        /*0062*/ 	.short	0x0008
        /*0064*/ 	.byte	0x00, 0xf4, 0x21, 0x00


	//----- nvinfo : EIATTR_KPARAM_INFO
	.align		4
.L_23:
        /*0068*/ 	.byte	0x04, 0x17
        /*006a*/ 	.short	(.L_25 - .L_24)
.L_24:
        /*006c*/ 	.word	0x00000000
        /*0070*/ 	.short	0x0000
        /*0072*/ 	.short	0x0000
        /*0074*/ 	.byte	0x00, 0xf4, 0x21, 0x00


	//----- nvinfo : EIATTR_SPARSE_MMA_MASK
	.align		4
.L_25:
        /*0078*/ 	.byte	0x03, 0x50
        /*007a*/ 	.short	0x0000


	//----- nvinfo : EIATTR_MAXREG_COUNT
	.align		4
        /*007c*/ 	.byte	0x03, 0x1b
        /*007e*/ 	.short	0x00ff


	//----- nvinfo : EIATTR_EXIT_INSTR_OFFSETS
	.align		4
        /*0080*/ 	.byte	0x04, 0x1c
        /*0082*/ 	.short	(.L_27 - .L_26)


	//   ....[0]....
.L_26:
        /*0084*/ 	.word	0x000023d0


	//----- nvinfo : EIATTR_REQNTID
	.align		4
.L_27:
        /*0088*/ 	.byte	0x04, 0x10
        /*008a*/ 	.short	(.L_29 - .L_28)
.L_28:
        /*008c*/ 	.word	0x00000080
        /*0090*/ 	.word	0x00000001
        /*0094*/ 	.word	0x00000001


	//----- nvinfo : EIATTR_CRS_STACK_SIZE
	.align		4
.L_29:
        /*0098*/ 	.byte	0x04, 0x1e
        /*009a*/ 	.short	(.L_31 - .L_30)
.L_30:
        /*009c*/ 	.word	0x00000000


	//----- nvinfo : EIATTR_CBANK_PARAM_SIZE
	.align		4
.L_31:
        /*00a0*/ 	.byte	0x03, 0x19
        /*00a2*/ 	.short	0x0034


	//----- nvinfo : EIATTR_PARAM_CBANK
	.align		4
        /*00a4*/ 	.byte	0x04, 0x0a
        /*00a6*/ 	.short	(.L_33 - .L_32)
	.align		4
.L_32:
        /*00a8*/ 	.word	index@(.nv.constant0.triton_poi_fused__native_batch_norm_legit_no_training_mul_softplus_tanh_12)
        /*00ac*/ 	.short	0x0210
        /*00ae*/ 	.short	0x0034


	//----- nvinfo : EIATTR_SW_WAR
	.align		4
.L_33:
        /*00b0*/ 	.byte	0x04, 0x36
        /*00b2*/ 	.short	(.L_35 - .L_34)
.L_34:
        /*00b4*/ 	.word	0x00000008
.L_35:


//--------------------- .nv.callgraph             --------------------------
	.section	.nv.callgraph,"",@"SHT_CUDA_CALLGRAPH"
	.align	4
	.sectionentsize	8
	.align		4
        /*0000*/ 	.word	0x00000000
	.align		4
        /*0004*/ 	.word	0xffffffff
	.align		4
        /*0008*/ 	.word	0x00000000
	.align		4
        /*000c*/ 	.word	0xfffffffe
	.align		4
        /*0010*/ 	.word	0x00000000
	.align		4
        /*0014*/ 	.word	0xfffffffd
	.align		4
        /*0018*/ 	.word	0x00000000
	.align		4
        /*001c*/ 	.word	0xfffffffc


//--------------------- .nv.constant4             --------------------------
	.section	.nv.constant4,"a",@progbits
	.align	8
	.align		8
.nv.constant4:
        /*0000*/ 	.dword	_$_str
	.align		8
        /*0008*/ 	.dword	_$_str_$_2


//--------------------- .text.triton_poi_fused__native_batch_norm_legit_no_training_mul_softplus_tanh_12 --------------------------
	.section	.text.triton_poi_fused__native_batch_norm_legit_no_training_mul_softplus_tanh_12,"ax",@progbits
	.align	128
        .global         triton_poi_fused__native_batch_norm_legit_no_training_mul_softplus_tanh_12
        .type           triton_poi_fused__native_batch_norm_legit_no_training_mul_softplus_tanh_12,@function
        .size           triton_poi_fused__native_batch_norm_legit_no_training_mul_softplus_tanh_12,(.L_x_41 - triton_poi_fused__native_batch_norm_legit_no_training_mul_softplus_tanh_12)
        .other          triton_poi_fused__native_batch_norm_legit_no_training_mul_softplus_tanh_12,@"STO_CUDA_ENTRY STV_DEFAULT"
triton_poi_fused__native_batch_norm_legit_no_training_mul_softplus_tanh_12:
.text.triton_poi_fused__native_batch_norm_legit_no_training_mul_softplus_tanh_12:
[----:B------:R-:W0:Y:S01]  /*0000*/  LDC R1, c[0x0][0x28] ;  /* 0x00000a00ff017b82 */ /* 0x000e220000000800 */
[----:B------:R-:W1:Y:S07]  /*0010*/  S2R R0, SR_TID.X ;  /* 0x0000000000007919 */ /* 0x000e6e0000002100 */
[----:B------:R-:W2:Y:S01]  /*0020*/  LDC.64 R4, c[0x0][0x228] ;  /* 0x00008a00ff047b82 */ /* 0x000ea20000000a00 */
[----:B------:R-:W-:Y:S01]  /*0030*/  ULDC.64 UR4, c[0x0][0x208] ;  /* 0x0000820000047ab9 */ /* 0x000fe20000000a00 */
[----:B------:R-:W3:Y:S06]  /*0040*/  S2R R7, SR_CTAID.X ;  /* 0x0000000000077919 */ /* 0x000eec0000002500 */
[----:B------:R-:W4:Y:S01]  /*0050*/  LDC.64 R8, c[0x0][0x220] ;  /* 0x00008800ff087b82 */ /* 0x000f220000000a00 */
[----:B------:R-:W-:-:S07]  /*0060*/  HFMA2.MMA R26, -RZ, RZ, 1.625, 0 ;  /* 0x3e800000ff1a7435 */ /* 0x000fce00000001ff */
[----:B------:R-:W5:Y:S08]  /*0070*/  LDC.64 R20, c[0x0][0x218] ;  /* 0x00008600ff147b82 */ /* 0x000f700000000a00 */
[----:B------:R-:W5:Y:S01]  /*0080*/  LDC.64 R12, c[0x0][0x230] ;  /* 0x00008c00ff0c7b82 */ /* 0x000f620000000a00 */
[----:B-1----:R-:W-:-:S07]  /*0090*/  SHF.L.U32 R0, R0, 0x2, RZ ;  /* 0x0000000200007819 */ /* 0x002fce00000006ff */
[----:B------:R-:W1:Y:S01]  /*00a0*/  LDC.64 R16, c[0x0][0x238] ;  /* 0x00008e00ff107b82 */ /* 0x000e620000000a00 */
[----:B---3--:R-:W-:Y:S02]  /*00b0*/  SHF.R.S32.HI R3, RZ, 0x15, R7 ;  /* 0x00000015ff037819 */ /* 0x008fe40000011407 */
[----:B------:R-:W-:Y:S02]  /*00c0*/  LOP3.LUT R0, R0, 0x1fc, RZ, 0xc0, !PT ;  /* 0x000001fc00007812 */ /* 0x000fe400078ec0ff */
[----:B------:R-:W-:Y:S02]  /*00d0*/  SGXT R3, R3, 0x1 ;  /* 0x000000010303781a */ /* 0x000fe40000000200 */
[----:B------:R-:W-:-:S04]  /*00e0*/  LEA R2, R7, R0, 0xa ;  /* 0x0000000007027211 */ /* 0x000fc800078e50ff */
[----:B------:R-:W-:-:S04]  /*00f0*/  LEA.HI R3, R3, R2, RZ, 0x6 ;  /* 0x0000000203037211 */ /* 0x000fc800078f30ff */
[----:B------:R-:W-:-:S04]  /*0100*/  LOP3.LUT R3, R3, 0xffffffc0, RZ, 0xc0, !PT ;  /* 0xffffffc003037812 */ /* 0x000fc800078ec0ff */
[----:B------:R-:W-:-:S05]  /*0110*/  IADD3 R19, R2, -R3, RZ ;  /* 0x8000000302137210 */ /* 0x000fca0007ffe0ff */
[----:B--2---:R-:W-:-:S06]  /*0120*/  IMAD.WIDE R4, R19, 0x4, R4 ;  /* 0x0000000413047825 */ /* 0x004fcc00078e0204 */
[----:B------:R-:W2:Y:S01]  /*0130*/  LDG.E.EL.128 R4, desc[UR4][R4.64] ;  /* 0x0000000404047981 */ /* 0x000ea2000c2e1d00 */
[----:B----4-:R-:W-:-:S04]  /*0140*/  IMAD.WIDE R8, R19, 0x4, R8 ;  /* 0x0000000413087825 */ /* 0x010fc800078e0208 */
[----:B-----5:R-:W-:Y:S02]  /*0150*/  IMAD.WIDE R20, R2, 0x4, R20 ;  /* 0x0000000402147825 */ /* 0x020fe400078e0214 */
[----:B------:R-:W3:Y:S02]  /*0160*/  LDG.E.EL.128 R8, desc[UR4][R8.64] ;  /* 0x0000000408087981 */ /* 0x000ee4000c2e1d00 */
[----:B0-----:R-:W-:-:S04]  /*0170*/  IMAD.WIDE R12, R19, 0x4, R12 ;  /* 0x00000004130c7825 */ /* 0x001fc800078e020c */
[----:B-1----:R-:W-:-:S04]  /*0180*/  IMAD.WIDE R16, R19, 0x4, R16 ;  /* 0x0000000413107825 */ /* 0x002fc800078e0210 */
[----:B--2---:R-:W-:Y:S01]  /*0190*/  FADD R0, R4, 9.9999997473787516356e-06 ;  /* 0x3727c5ac04007421 */ /* 0x004fe20000000000 */
[----:B------:R-:W-:Y:S01]  /*01a0*/  FADD R3, R5, 9.9999997473787516356e-06 ;  /* 0x3727c5ac05037421 */ /* 0x000fe20000000000 */
[----:B------:R-:W-:Y:S01]  /*01b0*/  FADD R6, R6, 9.9999997473787516356e-06 ;  /* 0x3727c5ac06067421 */ /* 0x000fe20000000000 */
[----:B------:R-:W-:-:S03]  /*01c0*/  FADD R7, R7, 9.9999997473787516356e-06 ;  /* 0x3727c5ac07077421 */ /* 0x000fc60000000000 */
[----:B------:R-:W0:Y:S08]  /*01d0*/  MUFU.SQRT R0, R0 ;  /* 0x0000000000007308 */ /* 0x000e300000002000 */
[----:B------:R-:W1:Y:S01]  /*01e0*/  MUFU.SQRT R24, R6 ;  /* 0x0000000600187308 */ /* 0x000e620000002000 */
[----:B0-----:R-:W-:-:S07]  /*01f0*/  FSETP.GT.AND P6, PT, R0, 8.50705917302346158658e+37, PT ;  /* 0x7e8000000000780b */ /* 0x001fce0003fc4000 */
[----:B------:R-:W0:Y:S01]  /*0200*/  MUFU.SQRT R3, R3 ;  /* 0x0000000300037308 */ /* 0x000e220000002000 */
[----:B------:R-:W-:Y:S02]  /*0210*/  FSETP.GEU.AND P5, PT, R0, 1.175494350822287508e-38, PT ;  /* 0x008000000000780b */ /* 0x000fe40003fae000 */
[----:B------:R-:W-:Y:S02]  /*0220*/  FSEL R4, R26, 1, P6 ;  /* 0x3f8000001a047808 */ /* 0x000fe40003000000 */
[----:B-1----:R-:W-:-:S03]  /*0230*/  FSETP.GT.AND P3, PT, R24, 8.50705917302346158658e+37, PT ;  /* 0x7e8000001800780b */ /* 0x002fc60003f64000 */
[----:B------:R-:W1:Y:S01]  /*0240*/  MUFU.SQRT R18, R7 ;  /* 0x0000000700127308 */ /* 0x000e620000002000 */
[----:B------:R-:W-:Y:S02]  /*0250*/  FSETP.GEU.AND P0, PT, R24, 1.175494350822287508e-38, PT ;  /* 0x008000001800780b */ /* 0x000fe40003f0e000 */
[----:B------:R-:W-:Y:S01]  /*0260*/  FSEL R15, R26, 1, P3 ;  /* 0x3f8000001a0f7808 */ /* 0x000fe20001800000 */
[----:B------:R-:W-:Y:S02]  /*0270*/  @P6 FMUL R0, R0, 0.25 ;  /* 0x3e80000000006820 */ /* 0x000fe40000400000 */
[----:B------:R-:W-:Y:S01]  /*0280*/  @!P5 FMUL R4, R4, 16777216 ;  /* 0x4b8000000404d820 */ /* 0x000fe20000400000 */
[C---:B0-----:R-:W-:Y:S01]  /*0290*/  FSETP.GT.AND P4, PT, R3.reuse, 8.50705917302346158658e+37, PT ;  /* 0x7e8000000300780b */ /* 0x041fe20003f84000 */
[----:B------:R-:W-:Y:S01]  /*02a0*/  @!P5 FMUL R0, R0, 16777216 ;  /* 0x4b8000000000d820 */ /* 0x000fe20000400000 */
[----:B------:R-:W-:Y:S02]  /*02b0*/  FSETP.GEU.AND P1, PT, R3, 1.175494350822287508e-38, PT ;  /* 0x008000000300780b */ /* 0x000fe40003f2e000 */
[----:B------:R-:W-:Y:S01]  /*02c0*/  FSEL R14, R26, 1, P4 ;  /* 0x3f8000001a0e7808 */ /* 0x000fe20002000000 */
[----:B------:R-:W-:Y:S01]  /*02d0*/  @P3 FMUL R24, R24, 0.25 ;  /* 0x3e80000018183820 */ /* 0x000fe20000400000 */
[----:B------:R-:W0:Y:S01]  /*02e0*/  MUFU.RCP R27, R0 ;  /* 0x00000000001b7308 */ /* 0x000e220000001000 */
[----:B-1----:R-:W-:-:S02]  /*02f0*/  FSETP.GT.AND P2, PT, R18, 8.50705917302346158658e+37, PT ;  /* 0x7e8000001200780b */ /* 0x002fc40003f44000 */
[----:B------:R-:W-:Y:S01]  /*0300*/  @!P0 FMUL R24, R24, 16777216 ;  /* 0x4b80000018188820 */ /* 0x000fe20000400000 */
[----:B------:R-:W-:-:S03]  /*0310*/  FSETP.GEU.AND P6, PT, R18, 1.175494350822287508e-38, PT ;  /* 0x008000001200780b */ /* 0x000fc60003fce000 */
[----:B------:R-:W-:Y:S02]  /*0320*/  @P4 FMUL R3, R3, 0.25 ;  /* 0x3e80000003034820 */ /* 0x000fe40000400000 */
[----:B------:R-:W1:Y:S02]  /*0330*/  MUFU.RCP R24, R24 ;  /* 0x0000001800187308 */ /* 0x000e640000001000 */
[----:B------:R-:W-:-:S03]  /*0340*/  @!P1 FMUL R3, R3, 16777216 ;  /* 0x4b80000003039820 */ /* 0x000fc60000400000 */
[----:B------:R-:W-:Y:S01]  /*0350*/  @P2 FMUL R18, R18, 0.25 ;  /* 0x3e80000012122820 */ /* 0x000fe20000400000 */
[----:B0-----:R-:W-:Y:S02]  /*0360*/  FMUL R27, R27, R4 ;  /* 0x000000041b1b7220 */ /* 0x001fe40000400000 */
[----:B------:R-:W0:Y:S01]  /*0370*/  MUFU.RCP R25, R3 ;  /* 0x0000000300197308 */ /* 0x000e220000001000 */
[----:B------:R-:W3:Y:S01]  /*0380*/  LDG.E.128 R4, desc[UR4][R20.64] ;  /* 0x0000000414047981 */ /* 0x000ee2000c1e1d00 */
[----:B------:R-:W-:Y:S01]  /*0390*/  @!P6 FMUL R18, R18, 16777216 ;  /* 0x4b8000001212e820 */ /* 0x000fe20000400000 */
[----:B------:R-:W-:Y:S01]  /*03a0*/  @!P1 FMUL R14, R14, 16777216 ;  /* 0x4b8000000e0e9820 */ /* 0x000fe20000400000 */
[----:B------:R-:W-:-:S04]  /*03b0*/  @!P0 FMUL R15, R15, 16777216 ;  /* 0x4b8000000f0f8820 */ /* 0x000fc80000400000 */
[----:B------:R2:W4:Y:S01]  /*03c0*/  MUFU.RCP R0, R18 ;  /* 0x0000001200007308 */ /* 0x0005220000001000 */
[----:B-1----:R-:W-:Y:S01]  /*03d0*/  FMUL R24, R24, R15 ;  /* 0x0000000f18187220 */ /* 0x002fe20000400000 */
[----:B------:R-:W5:Y:S01]  /*03e0*/  LDG.E.128 R20, desc[UR4][R20.64+0x800] ;  /* 0x0008000414147981 */ /* 0x000f62000c1e1d00 */
[----:B0-----:R-:W-:-:S03]  /*03f0*/  FMUL R25, R25, R14 ;  /* 0x0000000e19197220 */ /* 0x001fc60000400000 */
[----:B------:R-:W5:Y:S04]  /*0400*/  LDG.E.EL.128 R12, desc[UR4][R12.64] ;  /* 0x000000040c0c7981 */ /* 0x000f68000c2e1d00 */
[----:B--2---:R-:W2:Y:S01]  /*0410*/  LDG.E.EL.128 R16, desc[UR4][R16.64] ;  /* 0x0000000410107981 */ /* 0x004ea2000c2e1d00 */
[----:B------:R-:W-:-:S05]  /*0420*/  FSEL R3, R26, 1, P2 ;  /* 0x3f8000001a037808 */ /* 0x000fca0001000000 */
[----:B------:R-:W-:-:S04]  /*0430*/  @!P6 FMUL R3, R3, 16777216 ;  /* 0x4b8000000303e820 */ /* 0x000fc80000400000 */
[----:B----4-:R-:W-:Y:S01]  /*0440*/  FMUL R0, R0, R3 ;  /* 0x0000000300007220 */ /* 0x010fe20000400000 */
[----:B------:R-:W-:Y:S01]  /*0450*/  BSSY B0, `(.L_x_0) ;  /* 0x000003f000007945 */ /* 0x000fe20003800000 */
[----:B---3--:R-:W-:-:S04]  /*0460*/  FADD R4, R4, -R8 ;  /* 0x8000000804047221 */ /* 0x008fc80000000000 */
[----:B------:R-:W-:Y:S01]  /*0470*/  FMUL R3, R4, R27 ;  /* 0x0000001b04037220 */ /* 0x000fe20000400000 */
[----:B-----5:R-:W-:-:S03]  /*0480*/  FADD R29, R20, -R8 ;  /* 0x80000008141d7221 */ /* 0x020fc60000000000 */
[----:B--2---:R-:W-:-:S04]  /*0490*/  FFMA R3, R12, R3, R16 ;  /* 0x000000030c037223 */ /* 0x004fc80000000010 */
[----:B------:R-:W-:-:S05]  /*04a0*/  FMUL R8, R3, 1.4426950216293334961 ;  /* 0x3fb8aa3b03087820 */ /* 0x000fca0000400000 */
[----:B------:R-:W-:-:S13]  /*04b0*/  FSETP.GEU.AND P0, PT, R8, -126, PT ;  /* 0xc2fc00000800780b */ /* 0x000fda0003f0e000 */
[----:B------:R-:W-:-:S06]  /*04c0*/  @!P0 FMUL R8, R8, 0.5 ;  /* 0x3f00000008088820 */ /* 0x000fcc0000400000 */
[----:B------:R-:W0:Y:S01]  /*04d0*/  MUFU.EX2 R8, R8 ;  /* 0x0000000800087308 */ /* 0x000e220000000800 */
[----:B------:R-:W-:Y:S01]  /*04e0*/  FADD R4, R5, -R9 ;  /* 0x8000000905047221 */ /* 0x000fe20000000000 */
[----:B0-----:R-:W-:-:S04]  /*04f0*/  @!P0 FMUL R8, R8, R8 ;  /* 0x0000000808088220 */ /* 0x001fc80000400000 */
[----:B------:R-:W-:-:S05]  /*0500*/  FADD.FTZ.RZ R5, R8, 1 ;  /* 0x3f80000008057421 */ /* 0x000fca000001c000 */
[----:B------:R-:W-:Y:S01]  /*0510*/  IADD3 R5, R5, -0x3f400000, RZ ;  /* 0xc0c0000005057810 */ /* 0x000fe20007ffe0ff */
[----:B------:R-:W-:-:S03]  /*0520*/  FADD R28, R21, -R9 ;  /* 0x80000009151c7221 */ /* 0x000fc60000000000 */
[----:B------:R-:W-:-:S04]  /*0530*/  LOP3.LUT R5, R5, 0xff800000, RZ, 0xc0, !PT ;  /* 0xff80000005057812 */ /* 0x000fc800078ec0ff */
[----:B------:R-:W-:Y:S02]  /*0540*/  IADD3 R9, -R5, 0x40800000, RZ ;  /* 0x4080000005097810 */ /* 0x000fe40007ffe1ff */
[----:B------:R-:W-:-:S03]  /*0550*/  IADD3 R20, R8, -R5, RZ ;  /* 0x8000000508147210 */ /* 0x000fc60007ffe0ff */
[----:B------:R-:W-:Y:S01]  /*0560*/  FFMA.FTZ R9, R9, R26, -1 ;  /* 0xbf80000009097423 */ /* 0x000fe2000001001a */
[----:B------:R-:W-:-:S03]  /*0570*/  MOV R21, 0x3d39bf78 ;  /* 0x3d39bf7800157802 */ /* 0x000fc60000000f00 */
[----:B------:R-:W-:-:S04]  /*0580*/  FADD R20, R20, R9 ;  /* 0x0000000914147221 */ /* 0x000fc80000000000 */
[----:B------:R-:W-:-:S04]  /*0590*/  FFMA.FTZ R9, R20, -R21, 0.10546888411045074463 ;  /* 0x3dd8001214097423 */ /* 0x000fc80000010815 */
[----:B------:R-:W-:Y:S01]  /*05a0*/  FFMA.FTZ R9, R20, R9, -0.13229703903198242188 ;  /* 0xbe0778e014097423 */ /* 0x000fe20000010009 */
[----:B------:R-:W-:-:S03]  /*05b0*/  FMUL R4, R4, R25 ;  /* 0x0000001904047220 */ /* 0x000fc60000400000 */
[----:B------:R-:W-:Y:S01]  /*05c0*/  FFMA.FTZ R9, R20, R9, 0.14491446316242218018 ;  /* 0x3e14647514097423 */ /* 0x000fe20000010009 */
[----:B------:R-:W-:-:S03]  /*05d0*/  FFMA R4, R13, R4, R17 ;  /* 0x000000040d047223 */ /* 0x000fc60000000011 */
[----:B------:R-:W-:Y:S01]  /*05e0*/  FFMA.FTZ R9, R20, R9, -0.16641564667224884033 ;  /* 0xbe2a68dd14097423 */ /* 0x000fe20000010009 */
[----:B------:R-:W-:-:S03]  /*05f0*/  FMUL R26, R4, 1.4426950216293334961 ;  /* 0x3fb8aa3b041a7820 */ /* 0x000fc60000400000 */
[----:B------:R-:W-:Y:S02]  /*0600*/  FFMA.FTZ R9, R20, R9, 0.19988867640495300293 ;  /* 0x3e4caf9e14097423 */ /* 0x000fe40000010009 */
[----:B------:R-:W-:Y:S02]  /*0610*/  FSETP.GEU.AND P0, PT, R26, -126, PT ;  /* 0xc2fc00001a00780b */ /* 0x000fe40003f0e000 */
[----:B------:R-:W-:-:S04]  /*0620*/  FFMA.FTZ R9, R20, R9, -0.25000196695327758789 ;  /* 0xbe80004214097423 */ /* 0x000fc80000010009 */
[----:B------:R-:W-:-:S04]  /*0630*/  FFMA.FTZ R9, R20, R9, 0.33333510160446166992 ;  /* 0x3eaaaae614097423 */ /* 0x000fc80000010009 */
[----:B------:R-:W-:-:S04]  /*0640*/  FFMA.FTZ R9, R20, R9, -0.5 ;  /* 0xbf00000014097423 */ /* 0x000fc80000010009 */
[----:B------:R-:W-:Y:S01]  /*0650*/  FMUL R9, R20, R9 ;  /* 0x0000000914097220 */ /* 0x000fe20000400000 */
[----:B------:R-:W-:-:S03]  /*0660*/  @!P0 FMUL R26, R26, 0.5 ;  /* 0x3f0000001a1a8820 */ /* 0x000fc60000400000 */
[----:B------:R-:W-:Y:S02]  /*0670*/  FFMA.FTZ R20, R20, R9, R20 ;  /* 0x0000000914147223 */ /* 0x000fe40000010014 */
[----:B------:R-:W0:Y:S01]  /*0680*/  MUFU.EX2 R9, R26 ;  /* 0x0000001a00097308 */ /* 0x000e220000000800 */
[----:B------:R-:W-:-:S05]  /*0690*/  I2FP.F32.S32 R5, R5 ;  /* 0x0000000500057245 */ /* 0x000fca0000201400 */
[----:B------:R-:W-:-:S04]  /*06a0*/  FMUL R5, R5, 1.1920928955078125e-07 ;  /* 0x3400000005057820 */ /* 0x000fc80000400000 */
[----:B------:R-:W-:Y:S01]  /*06b0*/  FFMA.FTZ R20, R5, 0.69314718246459960938, R20 ;  /* 0x3f31721805147823 */ /* 0x000fe20000010014 */
[----:B0-----:R-:W-:-:S04]  /*06c0*/  @!P0 FMUL R9, R9, R9 ;  /* 0x0000000909098220 */ /* 0x001fc80000400000 */
[----:B------:R-:W-:Y:S01]  /*06d0*/  FADD.FTZ.RZ R5, R9, 1 ;  /* 0x3f80000009057421 */ /* 0x000fe2000001c000 */
[----:B------:R-:W-:-:S04]  /*06e0*/  FMUL R27, R29, R27 ;  /* 0x0000001b1d1b7220 */ /* 0x000fc80000400000 */
[----:B------:R-:W-:Y:S01]  /*06f0*/  IADD3 R5, R5, -0x3f400000, RZ ;  /* 0xc0c0000005057810 */ /* 0x000fe20007ffe0ff */
[----:B------:R-:W-:-:S03]  /*0700*/  FFMA R12, R12, R27, R16 ;  /* 0x0000001b0c0c7223 */ /* 0x000fc60000000010 */
[----:B------:R-:W-:Y:S01]  /*0710*/  LOP3.LUT R16, R5, 0xff800000, RZ, 0xc0, !PT ;  /* 0xff80000005107812 */ /* 0x000fe200078ec0ff */
[--C-:B------:R-:W-:Y:S01]  /*0720*/  FADD R5, R6, -R10.reuse ;  /* 0x8000000a06057221 */ /* 0x100fe20000000000 */
[----:B------:R-:W-:Y:S02]  /*0730*/  HFMA2.MMA R6, -RZ, RZ, 1.625, 0 ;  /* 0x3e800000ff067435 */ /* 0x000fe400000001ff */
[----:B------:R-:W-:Y:S01]  /*0740*/  IADD3 R29, -R16, 0x40800000, RZ ;  /* 0x40800000101d7810 */ /* 0x000fe20007ffe1ff */
[----:B------:R-:W-:Y:S01]  /*0750*/  FADD R27, R22, -R10 ;  /* 0x8000000a161b7221 */ /* 0x000fe20000000000 */
[----:B------:R-:W-:Y:S02]  /*0760*/  IADD3 R22, R9, -R16, RZ ;  /* 0x8000001009167210 */ /* 0x000fe40007ffe0ff */
[----:B------:R-:W-:-:S04]  /*0770*/  ISETP.GE.U32.AND P0, PT, R8, 0x7f800000, PT ;  /* 0x7f8000000800780c */ /* 0x000fc80003f06070 */
[----:B------:R-:W-:Y:S01]  /*0780*/  FFMA.FTZ R29, R29, R6, -1 ;  /* 0xbf8000001d1d7423 */ /* 0x000fe20000010006 */
[----:B------:R-:W-:-:S03]  /*0790*/  FMUL R28, R28, R25 ;  /* 0x000000191c1c7220 */ /* 0x000fc60000400000 */
[----:B------:R-:W-:-:S04]  /*07a0*/  FADD R22, R22, R29 ;  /* 0x0000001d16167221 */ /* 0x000fc80000000000 */
[----:B------:R-:W-:-:S04]  /*07b0*/  FFMA.FTZ R25, R22, -R21, 0.10546888411045074463 ;  /* 0x3dd8001216197423 */ /* 0x000fc80000010815 */
[----:B------:R-:W-:-:S04]  /*07c0*/  FFMA.FTZ R25, R22, R25, -0.13229703903198242188 ;  /* 0xbe0778e016197423 */ /* 0x000fc80000010019 */
[----:B------:R-:W-:Y:S01]  /*07d0*/  FFMA.FTZ R25, R22, R25, 0.14491446316242218018 ;  /* 0x3e14647516197423 */ /* 0x000fe20000010019 */
[----:B------:R-:W-:Y:S06]  /*07e0*/  @!P0 BRA `(.L_x_1) ;  /* 0x0000000000148947 */ /* 0x000fec0003800000 */
[----:B------:R-:W-:-:S13]  /*07f0*/  ISETP.GE.AND P0, PT, R8, -0x407fffff, PT ;  /* 0xbf8000010800780c */ /* 0x000fda0003f06270 */
[----:B------:R-:W-:-:S05]  /*0800*/  @P0 MOV R29, 0x7f800000 ;  /* 0x7f800000001d0802 */ /* 0x000fca0000000f00 */
[C---:B------:R-:W-:Y:S01]  /*0810*/  @P0 FFMA.FTZ R20, R8.reuse, R29, +INF ;  /* 0x7f80000008140423 */ /* 0x040fe2000001001d */
[----:B------:R-:W-:-:S04]  /*0820*/  FSETP.NEU.AND P0, PT, R8, RZ, PT ;  /* 0x000000ff0800720b */ /* 0x000fc80003f0d000 */
[----:B------:R-:W-:-:S09]  /*0830*/  FSEL R20, R20, -RZ, P0 ;  /* 0x800000ff14147208 */ /* 0x000fd20000000000 */
.L_x_1:
[----:B------:R-:W-:Y:S05]  /*0840*/  BSYNC B0 ;  /* 0x0000000000007941 */ /* 0x000fea0003800000 */
.L_x_0:
[C---:B------:R-:W-:Y:S01]  /*0850*/  FFMA.FTZ R25, R22.reuse, R25, -0.16641564667224884033 ;  /* 0xbe2a68dd16197423 */ /* 0x040fe20000010019 */
[----:B------:R-:W-:Y:S01]  /*0860*/  FMUL R5, R5, R24 ;  /* 0x0000001805057220 */ /* 0x000fe20000400000 */
[----:B------:R-:W-:Y:S01]  /*0870*/  FADD R7, R7, -R11 ;  /* 0x8000000b07077221 */ /* 0x000fe20000000000 */
[----:B------:R-:W-:Y:S01]  /*0880*/  FFMA R13, R13, R28, R17 ;  /* 0x0000001c0d0d7223 */ /* 0x000fe20000000011 */
[----:B------:R-:W-:Y:S01]  /*0890*/  FFMA.FTZ R25, R22, R25, 0.19988867640495300293 ;  /* 0x3e4caf9e16197423 */ /* 0x000fe20000010019 */
[--C-:B------:R-:W-:Y:S01]  /*08a0*/  FFMA R10, R14, R5, R18.reuse ;  /* 0x000000050e0a7223 */ /* 0x100fe20000000012 */
[----:B------:R-:W-:Y:S01]  /*08b0*/  FMUL R26, R7, R0 ;  /* 0x00000000071a7220 */ /* 0x000fe20000400000 */
[----:B------:R-:W-:Y:S01]  /*08c0*/  FMUL R27, R24, R27 ;  /* 0x0000001b181b7220 */ /* 0x000fe20000400000 */
[----:B------:R-:W-:Y:S01]  /*08d0*/  FFMA.FTZ R5, R22, R25, -0.25000196695327758789 ;  /* 0xbe80004216057423 */ /* 0x000fe20000010019 */
[----:B------:R-:W-:Y:S01]  /*08e0*/  FMUL R25, R10, 1.4426950216293334961 ;  /* 0x3fb8aa3b0a197820 */ /* 0x000fe20000400000 */
[----:B------:R-:W-:Y:S01]  /*08f0*/  FADD R23, R23, -R11 ;  /* 0x8000000b17177221 */ /* 0x000fe20000000000 */
[----:B------:R-:W-:Y:S01]  /*0900*/  FFMA R14, R14, R27, R18 ;  /* 0x0000001b0e0e7223 */ /* 0x000fe20000000012 */
[----:B------:R-:W-:Y:S01]  /*0910*/  FFMA.FTZ R5, R22, R5, 0.33333510160446166992 ;  /* 0x3eaaaae616057423 */ /* 0x000fe20000010005 */
[----:B------:R-:W-:Y:S01]  /*0920*/  FMUL R27, R13, 1.4426950216293334961 ;  /* 0x3fb8aa3b0d1b7820 */ /* 0x000fe20000400000 */
[----:B------:R-:W-:Y:S01]  /*0930*/  FSETP.GEU.AND P0, PT, R25, -126, PT ;  /* 0xc2fc00001900780b */ /* 0x000fe20003f0e000 */
[----:B------:R-:W-:Y:S01]  /*0940*/  FMUL R0, R0, R23 ;  /* 0x0000001700007220 */ /* 0x000fe20000400000 */
[----:B------:R-:W-:Y:S01]  /*0950*/  FFMA.FTZ R5, R22, R5, -0.5 ;  /* 0xbf00000016057423 */ /* 0x000fe20000010005 */
[----:B------:R-:W-:Y:S01]  /*0960*/  FMUL R23, R12, 1.4426950216293334961 ;  /* 0x3fb8aa3b0c177820 */ /* 0x000fe20000400000 */
[----:B------:R-:W-:Y:S02]  /*0970*/  BSSY B0, `(.L_x_2) ;  /* 0x000004a000007945 */ /* 0x000fe40003800000 */
[----:B------:R-:W-:-:S04]  /*0980*/  FMUL R5, R22, R5 ;  /* 0x0000000516057220 */ /* 0x000fc80000400000 */
[----:B------:R-:W-:Y:S01]  /*0990*/  FFMA.FTZ R8, R22, R5, R22 ;  /* 0x0000000516087223 */ /* 0x000fe20000010016 */
[C-C-:B------:R-:W-:Y:S01]  /*09a0*/  FFMA R5, R15.reuse, R26, R19.reuse ;  /* 0x0000001a0f057223 */ /* 0x140fe20000000013 */
[----:B------:R-:W-:Y:S01]  /*09b0*/  FFMA R15, R15, R0, R19 ;  /* 0x000000000f0f7223 */ /* 0x000fe20000000013 */
[----:B------:R-:W-:Y:S02]  /*09c0*/  @!P0 FMUL R25, R25, 0.5 ;  /* 0x3f00000019198820 */ /* 0x000fe40000400000 */
[----:B------:R-:W-:Y:S02]  /*09d0*/  FMUL R26, R5, 1.4426950216293334961 ;  /* 0x3fb8aa3b051a7820 */ /* 0x000fe40000400000 */
[----:B------:R-:W0:Y:S03]  /*09e0*/  MUFU.EX2 R7, R25 ;  /* 0x0000001900077308 */ /* 0x000e260000000800 */
[----:B------:R-:W-:Y:S01]  /*09f0*/  FSETP.GEU.AND P1, PT, R26, -126, PT ;  /* 0xc2fc00001a00780b */ /* 0x000fe20003f2e000 */
[----:B0-----:R-:W-:-:S12]  /*0a00*/  @!P0 FMUL R7, R7, R7 ;  /* 0x0000000707078220 */ /* 0x001fd80000400000 */
[----:B------:R-:W-:Y:S01]  /*0a10*/  @!P1 FMUL R26, R26, 0.5 ;  /* 0x3f0000001a1a9820 */ /* 0x000fe20000400000 */
[----:B------:R-:W-:Y:S01]  /*0a20*/  FSETP.GEU.AND P0, PT, R23, -126, PT ;  /* 0xc2fc00001700780b */ /* 0x000fe20003f0e000 */
[----:B------:R-:W-:Y:S02]  /*0a30*/  FADD.FTZ.RZ R22, R7, 1 ;  /* 0x3f80000007167421 */ /* 0x000fe4000001c000 */
[----:B------:R-:W0:Y:S03]  /*0a40*/  MUFU.EX2 R17, R26 ;  /* 0x0000001a00117308 */ /* 0x000e260000000800 */
[----:B------:R-:W-:-:S04]  /*0a50*/  IADD3 R22, R22, -0x3f400000, RZ ;  /* 0xc0c0000016167810 */ /* 0x000fc80007ffe0ff */
[----:B------:R-:W-:-:S03]  /*0a60*/  LOP3.LUT R22, R22, 0xff800000, RZ, 0xc0, !PT ;  /* 0xff80000016167812 */ /* 0x000fc600078ec0ff */
[----:B------:R-:W-:Y:S01]  /*0a70*/  @!P0 FMUL R23, R23, 0.5 ;  /* 0x3f00000017178820 */ /* 0x000fe20000400000 */
[----:B------:R-:W-:Y:S02]  /*0a80*/  IADD3 R25, -R22, 0x40800000, RZ ;  /* 0x4080000016197810 */ /* 0x000fe40007ffe1ff */
[----:B------:R-:W-:Y:S01]  /*0a90*/  IADD3 R18, R7, -R22, RZ ;  /* 0x8000001607127210 */ /* 0x000fe20007ffe0ff */
[----:B0-----:R-:W-:Y:S01]  /*0aa0*/  @!P1 FMUL R17, R17, R17 ;  /* 0x0000001111119220 */ /* 0x001fe20000400000 */
[----:B------:R-:W-:Y:S01]  /*0ab0*/  FSETP.GEU.AND P1, PT, R27, -126, PT ;  /* 0xc2fc00001b00780b */ /* 0x000fe20003f2e000 */
[----:B------:R-:W-:Y:S02]  /*0ac0*/  FFMA.FTZ R25, R25, R6, -1 ;  /* 0xbf80000019197423 */ /* 0x000fe40000010006 */
[----:B------:R-:W-:Y:S02]  /*0ad0*/  FADD.FTZ.RZ R24, R17, 1 ;  /* 0x3f80000011187421 */ /* 0x000fe4000001c000 */
[----:B------:R-:W-:-:S03]  /*0ae0*/  FADD R18, R18, R25 ;  /* 0x0000001912127221 */ /* 0x000fc60000000000 */
[----:B------:R-:W-:Y:S01]  /*0af0*/  IADD3 R24, R24, -0x3f400000, RZ ;  /* 0xc0c0000018187810 */ /* 0x000fe20007ffe0ff */
[----:B------:R-:W-:-:S03]  /*0b00*/  FFMA.FTZ R11, R18, -R21, 0.10546888411045074463 ;  /* 0x3dd80012120b7423 */ /* 0x000fc60000010815 */
[----:B------:R-:W-:Y:S01]  /*0b10*/  LOP3.LUT R24, R24, 0xff800000, RZ, 0xc0, !PT ;  /* 0xff80000018187812 */ /* 0x000fe200078ec0ff */
[C---:B------:R-:W-:Y:S01]  /*0b20*/  FFMA.FTZ R11, R18.reuse, R11, -0.13229703903198242188 ;  /* 0xbe0778e0120b7423 */ /* 0x040fe2000001000b */
[----:B------:R-:W-:Y:S02]  /*0b30*/  @!P1 FMUL R27, R27, 0.5 ;  /* 0x3f0000001b1b9820 */ /* 0x000fe40000400000 */
[----:B------:R-:W-:Y:S01]  /*0b40*/  IADD3 R25, -R24, 0x40800000, RZ ;  /* 0x4080000018197810 */ /* 0x000fe20007ffe1ff */
[----:B------:R-:W-:Y:S01]  /*0b50*/  FFMA.FTZ R11, R18, R11, 0.14491446316242218018 ;  /* 0x3e146475120b7423 */ /* 0x000fe2000001000b */
[----:B------:R-:W-:-:S03]  /*0b60*/  IADD3 R28, R17, -R24, RZ ;  /* 0x80000018111c7210 */ /* 0x000fc60007ffe0ff */
[----:B------:R-:W-:Y:S01]  /*0b70*/  FFMA.FTZ R25, R25, R6, -1 ;  /* 0xbf80000019197423 */ /* 0x000fe20000010006 */
[----:B------:R-:W-:-:S03]  /*0b80*/  FFMA.FTZ R11, R18, R11, -0.16641564667224884033 ;  /* 0xbe2a68dd120b7423 */ /* 0x000fc6000001000b */
[----:B------:R-:W-:Y:S01]  /*0b90*/  FADD R28, R28, R25 ;  /* 0x000000191c1c7221 */ /* 0x000fe20000000000 */
[----:B------:R-:W-:-:S03]  /*0ba0*/  FFMA.FTZ R11, R18, R11, 0.19988867640495300293 ;  /* 0x3e4caf9e120b7423 */ /* 0x000fc6000001000b */
[----:B------:R-:W-:Y:S01]  /*0bb0*/  FFMA.FTZ R19, R28, -R21, 0.10546888411045074463 ;  /* 0x3dd800121c137423 */ /* 0x000fe20000010815 */
[----:B------:R-:W-:-:S03]  /*0bc0*/  FFMA.FTZ R11, R18, R11, -0.25000196695327758789 ;  /* 0xbe800042120b7423 */ /* 0x000fc6000001000b */
[----:B------:R-:W-:Y:S01]  /*0bd0*/  FFMA.FTZ R25, R28, R19, -0.13229703903198242188 ;  /* 0xbe0778e01c197423 */ /* 0x000fe20000010013 */
[----:B------:R-:W-:Y:S02]  /*0be0*/  FFMA.FTZ R19, R18, R11, 0.33333510160446166992 ;  /* 0x3eaaaae612137423 */ /* 0x000fe4000001000b */
[----:B------:R-:W0:Y:S01]  /*0bf0*/  MUFU.EX2 R11, R23 ;  /* 0x00000017000b7308 */ /* 0x000e220000000800 */
[----:B------:R-:W-:Y:S01]  /*0c00*/  FFMA.FTZ R25, R28, R25, 0.14491446316242218018 ;  /* 0x3e1464751c197423 */ /* 0x000fe20000010019 */
[----:B------:R-:W-:-:S03]  /*0c10*/  FFMA.FTZ R19, R18, R19, -0.5 ;  /* 0xbf00000012137423 */ /* 0x000fc60000010013 */
[----:B------:R-:W-:Y:S01]  /*0c20*/  FFMA.FTZ R25, R28, R25, -0.16641564667224884033 ;  /* 0xbe2a68dd1c197423 */ /* 0x000fe20000010019 */
[----:B------:R-:W-:-:S03]  /*0c30*/  FMUL R19, R18, R19 ;  /* 0x0000001312137220 */ /* 0x000fc60000400000 */
[----:B------:R-:W-:Y:S01]  /*0c40*/  FFMA.FTZ R25, R28, R25, 0.19988867640495300293 ;  /* 0x3e4caf9e1c197423 */ /* 0x000fe20000010019 */
[----:B------:R-:W-:Y:S01]  /*0c50*/  FFMA.FTZ R0, R18, R19, R18 ;  /* 0x0000001312007223 */ /* 0x000fe20000010012 */
[----:B------:R-:W-:Y:S02]  /*0c60*/  I2FP.F32.S32 R19, R16 ;  /* 0x0000001000137245 */ /* 0x000fe40000201400 */
[C---:B------:R-:W-:Y:S01]  /*0c70*/  FFMA.FTZ R25, R28.reuse, R25, -0.25000196695327758789 ;  /* 0xbe8000421c197423 */ /* 0x040fe20000010019 */
[----:B0-----:R-:W-:Y:S01]  /*0c80*/  @!P0 FMUL R11, R11, R11 ;  /* 0x0000000b0b0b8220 */ /* 0x001fe20000400000 */
[----:B------:R-:W-:Y:S02]  /*0c90*/  ISETP.GE.U32.AND P0, PT, R9, 0x7f800000, PT ;  /* 0x7f8000000900780c */ /* 0x000fe40003f06070 */
[----:B------:R-:W-:Y:S01]  /*0ca0*/  FFMA.FTZ R25, R28, R25, 0.33333510160446166992 ;  /* 0x3eaaaae61c197423 */ /* 0x000fe20000010019 */
[----:B------:R-:W-:Y:S01]  /*0cb0*/  FMUL R19, R19, 1.1920928955078125e-07 ;  /* 0x3400000013137820 */ /* 0x000fe20000400000 */
[----:B------:R-:W-:-:S02]  /*0cc0*/  FADD.FTZ.RZ R18, R11, 1 ;  /* 0x3f8000000b127421 */ /* 0x000fc4000001c000 */
[C---:B------:R-:W-:Y:S01]  /*0cd0*/  FFMA.FTZ R25, R28.reuse, R25, -0.5 ;  /* 0xbf0000001c197423 */ /* 0x040fe20000010019 */
[----:B------:R-:W-:Y:S02]  /*0ce0*/  FFMA.FTZ R19, R19, 0.69314718246459960938, R8 ;  /* 0x3f31721813137823 */ /* 0x000fe40000010008 */
[----:B------:R-:W-:Y:S01]  /*0cf0*/  IADD3 R18, R18, -0x3f400000, RZ ;  /* 0xc0c0000012127810 */ /* 0x000fe20007ffe0ff */
[----:B------:R-:W-:-:S03]  /*0d00*/  FMUL R25, R28, R25 ;  /* 0x000000191c197220 */ /* 0x000fc60000400000 */
[----:B------:R-:W-:Y:S01]  /*0d10*/  LOP3.LUT R26, R18, 0xff800000, RZ, 0xc0, !PT ;  /* 0xff800000121a7812 */ /* 0x000fe200078ec0ff */
[----:B------:R-:W-:Y:S01]  /*0d20*/  FFMA.FTZ R25, R28, R25, R28 ;  /* 0x000000191c197223 */ /* 0x000fe2000001001c */
[----:B------:R-:W0:Y:S02]  /*0d30*/  MUFU.EX2 R18, R27 ;  /* 0x0000001b00127308 */ /* 0x000e240000000800 */
[----:B------:R-:W-:Y:S02]  /*0d40*/  IADD3 R23, -R26, 0x40800000, RZ ;  /* 0x408000001a177810 */ /* 0x000fe40007ffe1ff */
[----:B------:R-:W-:-:S03]  /*0d50*/  IADD3 R16, R11, -R26, RZ ;  /* 0x8000001a0b107210 */ /* 0x000fc60007ffe0ff */
[----:B------:R-:W-:-:S04]  /*0d60*/  FFMA.FTZ R23, R23, R6, -1 ;  /* 0xbf80000017177423 */ /* 0x000fc80000010006 */
[----:B------:R-:W-:-:S04]  /*0d70*/  FADD R16, R16, R23 ;  /* 0x0000001710107221 */ /* 0x000fc80000000000 */
[----:B------:R-:W-:Y:S01]  /*0d80*/  FFMA.FTZ R23, R16, -R21, 0.10546888411045074463 ;  /* 0x3dd8001210177423 */ /* 0x000fe20000010815 */
[----:B0-----:R-:W-:-:S03]  /*0d90*/  @!P1 FMUL R18, R18, R18 ;  /* 0x0000001212129220 */ /* 0x001fc60000400000 */
[----:B------:R-:W-:Y:S01]  /*0da0*/  FFMA.FTZ R23, R16, R23, -0.13229703903198242188 ;  /* 0xbe0778e010177423 */ /* 0x000fe20000010017 */
[----:B------:R-:W-:Y:S06]  /*0db0*/  @!P0 BRA `(.L_x_3) ;  /* 0x0000000000148947 */ /* 0x000fec0003800000 */
[----:B------:R-:W-:-:S13]  /*0dc0*/  ISETP.GE.AND P0, PT, R9, -0x407fffff, PT ;  /* 0xbf8000010900780c */ /* 0x000fda0003f06270 */
[----:B------:R-:W-:-:S05]  /*0dd0*/  @P0 MOV R8, 0x7f800000 ;  /* 0x7f80000000080802 */ /* 0x000fca0000000f00 */
[C---:B------:R-:W-:Y:S01]  /*0de0*/  @P0 FFMA.FTZ R19, R9.reuse, R8, +INF ;  /* 0x7f80000009130423 */ /* 0x040fe20000010008 */
[----:B------:R-:W-:-:S04]  /*0df0*/  FSETP.NEU.AND P0, PT, R9, RZ, PT ;  /* 0x000000ff0900720b */ /* 0x000fc80003f0d000 */
[----:B------:R-:W-:-:S09]  /*0e00*/  FSEL R19, R19, -RZ, P0 ;  /* 0x800000ff13137208 */ /* 0x000fd20000000000 */
.L_x_3:
[----:B------:R-:W-:Y:S05]  /*0e10*/  BSYNC B0 ;  /* 0x0000000000007941 */ /* 0x000fea0003800000 */
.L_x_2:
[----:B------:R-:W-:Y:S01]  /*0e20*/  FADD.FTZ.RZ R8, R18, 1 ;  /* 0x3f80000012087421 */ /* 0x000fe2000001c000 */
[----:B------:R-:W-:Y:S01]  /*0e30*/  FFMA.FTZ R23, R16, R23, 0.14491446316242218018 ;  /* 0x3e14647510177423 */ /* 0x000fe20000010017 */
[----:B------:R-:W-:Y:S01]  /*0e40*/  FMUL R28, R14, 1.4426950216293334961 ;  /* 0x3fb8aa3b0e1c7820 */ /* 0x000fe20000400000 */
[----:B------:R-:W-:Y:S01]  /*0e50*/  I2FP.F32.S32 R24, R24 ;  /* 0x0000001800187245 */ /* 0x000fe20000201400 */
[----:B------:R-:W-:Y:S01]  /*0e60*/  BSSY B0, `(.L_x_4) ;  /* 0x0000061000007945 */ /* 0x000fe20003800000 */
[----:B------:R-:W-:Y:S01]  /*0e70*/  FFMA.FTZ R23, R16, R23, -0.16641564667224884033 ;  /* 0xbe2a68dd10177423 */ /* 0x000fe20000010017 */
[----:B------:R-:W-:Y:S02]  /*0e80*/  IADD3 R8, R8, -0x3f400000, RZ ;  /* 0xc0c0000008087810 */ /* 0x000fe40007ffe0ff */
[----:B------:R-:W-:Y:S01]  /*0e90*/  FSETP.GEU.AND P0, PT, R28, -126, PT ;  /* 0xc2fc00001c00780b */ /* 0x000fe20003f0e000 */
[----:B------:R-:W-:Y:S01]  /*0ea0*/  FFMA.FTZ R23, R16, R23, 0.19988867640495300293 ;  /* 0x3e4caf9e10177423 */ /* 0x000fe20000010017 */
[----:B------:R-:W-:Y:S01]  /*0eb0*/  LOP3.LUT R27, R8, 0xff800000, RZ, 0xc0, !PT ;  /* 0xff800000081b7812 */ /* 0x000fe200078ec0ff */
[----:B------:R-:W-:Y:S01]  /*0ec0*/  FMUL R24, R24, 1.1920928955078125e-07 ;  /* 0x3400000018187820 */ /* 0x000fe20000400000 */
[----:B------:R-:W-:Y:S01]  /*0ed0*/  I2FP.F32.S32 R26, R26 ;  /* 0x0000001a001a7245 */ /* 0x000fe20000201400 */
[----:B------:R-:W-:Y:S01]  /*0ee0*/  FFMA.FTZ R23, R16, R23, -0.25000196695327758789 ;  /* 0xbe80004210177423 */ /* 0x000fe20000010017 */
[----:B------:R-:W-:-:S02]  /*0ef0*/  IADD3 R9, -R27, 0x40800000, RZ ;  /* 0x408000001b097810 */ /* 0x000fc40007ffe1ff */
[----:B------:R-:W-:Y:S01]  /*0f00*/  IADD3 R8, R18, -R27, RZ ;  /* 0x8000001b12087210 */ /* 0x000fe20007ffe0ff */
[----:B------:R-:W-:Y:S01]  /*0f10*/  FFMA.FTZ R23, R16, R23, 0.33333510160446166992 ;  /* 0x3eaaaae610177423 */ /* 0x000fe20000010017 */
[----:B------:R-:W-:Y:S01]  /*0f20*/  FMUL R26, R26, 1.1920928955078125e-07 ;  /* 0x340000001a1a7820 */ /* 0x000fe20000400000 */
[----:B------:R-:W-:Y:S01]  /*0f30*/  FFMA.FTZ R9, R9, R6, -1 ;  /* 0xbf80000009097423 */ /* 0x000fe20000010006 */
[----:B------:R-:W-:Y:S01]  /*0f40*/  I2FP.F32.S32 R27, R27 ;  /* 0x0000001b001b7245 */ /* 0x000fe20000201400 */
[----:B------:R-:W-:Y:S01]  /*0f50*/  FFMA.FTZ R23, R16, R23, -0.5 ;  /* 0xbf00000010177423 */ /* 0x000fe20000010017 */
[----:B------:R-:W-:Y:S01]  /*0f60*/  @!P0 FMUL R28, R28, 0.5 ;  /* 0x3f0000001c1c8820 */ /* 0x000fe20000400000 */
[----:B------:R-:W-:Y:S01]  /*0f70*/  FADD R8, R8, R9 ;  /* 0x0000000908087221 */ /* 0x000fe20000000000 */
[----:B------:R-:W-:Y:S01]  /*0f80*/  ISETP.GE.U32.AND P6, PT, R7, 0x7f800000, PT ;  /* 0x7f8000000700780c */ /* 0x000fe20003fc6070 */
[----:B------:R-:W-:Y:S01]  /*0f90*/  FMUL R9, R16, R23 ;  /* 0x0000001710097220 */ /* 0x000fe20000400000 */
[----:B------:R-:W-:Y:S01]  /*0fa0*/  FMUL R27, R27, 1.1920928955078125e-07 ;  /* 0x340000001b1b7820 */ /* 0x000fe20000400000 */
[----:B------:R-:W-:Y:S01]  /*0fb0*/  FFMA.FTZ R23, R8, -R21, 0.10546888411045074463 ;  /* 0x3dd8001208177423 */ /* 0x000fe20000010815 */
[----:B------:R-:W-:Y:S01]  /*0fc0*/  I2FP.F32.S32 R22, R22 ;  /* 0x0000001600167245 */ /* 0x000fe20000201400 */
[----:B------:R-:W-:Y:S01]  /*0fd0*/  FFMA.FTZ R9, R16, R9, R16 ;  /* 0x0000000910097223 */ /* 0x000fe20000010010 */
[----:B------:R-:W-:Y:S01]  /*0fe0*/  FFMA.FTZ R16, R24, 0.69314718246459960938, R25 ;  /* 0x3f31721818107823 */ /* 0x000fe20000010019 */
[----:B------:R-:W-:Y:S01]  /*0ff0*/  FFMA.FTZ R23, R8, R23, -0.13229703903198242188 ;  /* 0xbe0778e008177423 */ /* 0x000fe20000010017 */
[----:B------:R-:W-:Y:S01]  /*1000*/  ISETP.GE.U32.AND P1, PT, R17, 0x7f800000, PT ;  /* 0x7f8000001100780c */ /* 0x000fe20003f26070 */
[----:B------:R-:W-:Y:S01]  /*1010*/  FFMA.FTZ R9, R26, 0.69314718246459960938, R9 ;  /* 0x3f3172181a097823 */ /* 0x000fe20000010009 */
[----:B------:R-:W-:Y:S01]  /*1020*/  ISETP.GE.U32.AND P2, PT, R11, 0x7f800000, PT ;  /* 0x7f8000000b00780c */ /* 0x000fe20003f46070 */
[----:B------:R-:W-:Y:S01]  /*1030*/  FFMA.FTZ R23, R8, R23, 0.14491446316242218018 ;  /* 0x3e14647508177423 */ /* 0x000fe20000010017 */
[----:B------:R-:W-:-:S03]  /*1040*/  ISETP.GE.U32.AND P3, PT, R18, 0x7f800000, PT ;  /* 0x7f8000001200780c */ /* 0x000fc60003f66070 */
[----:B------:R-:W-:-:S04]  /*1050*/  FFMA.FTZ R23, R8, R23, -0.16641564667224884033 ;  /* 0xbe2a68dd08177423 */ /* 0x000fc80000010017 */
[----:B------:R-:W-:-:S04]  /*1060*/  FFMA.FTZ R23, R8, R23, 0.19988867640495300293 ;  /* 0x3e4caf9e08177423 */ /* 0x000fc80000010017 */
[----:B------:R-:W-:-:S04]  /*1070*/  FFMA.FTZ R23, R8, R23, -0.25000196695327758789 ;  /* 0xbe80004208177423 */ /* 0x000fc80000010017 */
[C---:B------:R-:W-:Y:S02]  /*1080*/  FFMA.FTZ R29, R8.reuse, R23, 0.33333510160446166992 ;  /* 0x3eaaaae6081d7423 */ /* 0x040fe40000010017 */
[----:B------:R-:W0:Y:S02]  /*1090*/  MUFU.EX2 R23, R28 ;  /* 0x0000001c00177308 */ /* 0x000e240000000800 */
[----:B------:R-:W-:-:S04]  /*10a0*/  FFMA.FTZ R29, R8, R29, -0.5 ;  /* 0xbf000000081d7423 */ /* 0x000fc8000001001d */
[----:B------:R-:W-:-:S04]  /*10b0*/  FMUL R29, R8, R29 ;  /* 0x0000001d081d7220 */ /* 0x000fc80000400000 */
[----:B------:R-:W-:Y:S01]  /*10c0*/  FFMA.FTZ R8, R8, R29, R8 ;  /* 0x0000001d08087223 */ /* 0x000fe20000010008 */
[----:B------:R-:W-:-:S03]  /*10d0*/  FMUL R29, R15, 1.4426950216293334961 ;  /* 0x3fb8aa3b0f1d7820 */ /* 0x000fc60000400000 */
[----:B------:R-:W-:Y:S01]  /*10e0*/  FFMA.FTZ R8, R27, 0.69314718246459960938, R8 ;  /* 0x3f3172181b087823 */ /* 0x000fe20000010008 */
[----:B0-----:R-:W-:Y:S01]  /*10f0*/  @!P0 FMUL R23, R23, R23 ;  /* 0x0000001717178220 */ /* 0x001fe20000400000 */
[----:B------:R-:W-:-:S03]  /*1100*/  FSETP.GEU.AND P0, PT, R29, -126, PT ;  /* 0xc2fc00001d00780b */ /* 0x000fc60003f0e000 */
[C---:B------:R-:W-:Y:S01]  /*1110*/  FADD.FTZ.RZ R24, R23.reuse, 1 ;  /* 0x3f80000017187421 */ /* 0x040fe2000001c000 */
[----:B------:R-:W-:-:S04]  /*1120*/  ISETP.GE.U32.AND P4, PT, R23, 0x7f800000, PT ;  /* 0x7f8000001700780c */ /* 0x000fc80003f86070 */
[----:B------:R-:W-:-:S04]  /*1130*/  IADD3 R24, R24, -0x3f400000, RZ ;  /* 0xc0c0000018187810 */ /* 0x000fc80007ffe0ff */
[----:B------:R-:W-:Y:S01]  /*1140*/  LOP3.LUT R26, R24, 0xff800000, RZ, 0xc0, !PT ;  /* 0xff800000181a7812 */ /* 0x000fe200078ec0ff */
[----:B------:R-:W-:-:S03]  /*1150*/  @!P0 FMUL R29, R29, 0.5 ;  /* 0x3f0000001d1d8820 */ /* 0x000fc60000400000 */
[----:B------:R-:W-:Y:S01]  /*1160*/  IADD3 R25, -R26, 0x40800000, RZ ;  /* 0x408000001a197810 */ /* 0x000fe20007ffe1ff */
[----:B------:R-:W0:Y:S01]  /*1170*/  MUFU.EX2 R24, R29 ;  /* 0x0000001d00187308 */ /* 0x000e220000000800 */
[----:B------:R-:W-:Y:S02]  /*1180*/  IADD3 R28, R23, -R26, RZ ;  /* 0x8000001a171c7210 */ /* 0x000fe40007ffe0ff */
[----:B------:R-:W-:Y:S01]  /*1190*/  I2FP.F32.S32 R26, R26 ;  /* 0x0000001a001a7245 */ /* 0x000fe20000201400 */
[----:B------:R-:W-:-:S04]  /*11a0*/  FFMA.FTZ R25, R25, R6, -1 ;  /* 0xbf80000019197423 */ /* 0x000fc80000010006 */
[----:B------:R-:W-:Y:S01]  /*11b0*/  FADD R28, R28, R25 ;  /* 0x000000191c1c7221 */ /* 0x000fe20000000000 */
[----:B------:R-:W-:-:S03]  /*11c0*/  FMUL R26, R26, 1.1920928955078125e-07 ;  /* 0x340000001a1a7820 */ /* 0x000fc60000400000 */
[----:B------:R-:W-:Y:S01]  /*11d0*/  FFMA.FTZ R25, R28, -R21, 0.10546888411045074463 ;  /* 0x3dd800121c197423 */ /* 0x000fe20000010815 */
[----:B0-----:R-:W-:-:S03]  /*11e0*/  @!P0 FMUL R24, R24, R24 ;  /* 0x0000001818188220 */ /* 0x001fc60000400000 */
[----:B------:R-:W-:Y:S01]  /*11f0*/  FFMA.FTZ R25, R28, R25, -0.13229703903198242188 ;  /* 0xbe0778e01c197423 */ /* 0x000fe20000010019 */
[----:B------:R-:W-:-:S03]  /*1200*/  FSETP.GT.AND P0, PT, R3, 20, PT ;  /* 0x41a000000300780b */ /* 0x000fc60003f04000 */
[----:B------:R-:W-:Y:S01]  /*1210*/  FFMA.FTZ R25, R28, R25, 0.14491446316242218018 ;  /* 0x3e1464751c197423 */ /* 0x000fe20000010019 */
[----:B------:R-:W-:-:S03]  /*1220*/  ISETP.GE.U32.AND P5, PT, R24, 0x7f800000, PT ;  /* 0x7f8000001800780c */ /* 0x000fc60003fa6070 */
[----:B------:R-:W-:-:S04]  /*1230*/  FFMA.FTZ R25, R28, R25, -0.16641564667224884033 ;  /* 0xbe2a68dd1c197423 */ /* 0x000fc80000010019 */
[----:B------:R-:W-:-:S04]  /*1240*/  FFMA.FTZ R25, R28, R25, 0.19988867640495300293 ;  /* 0x3e4caf9e1c197423 */ /* 0x000fc80000010019 */
[----:B------:R-:W-:-:S04]  /*1250*/  FFMA.FTZ R25, R28, R25, -0.25000196695327758789 ;  /* 0xbe8000421c197423 */ /* 0x000fc80000010019 */
[----:B------:R-:W-:-:S04]  /*1260*/  FFMA.FTZ R25, R28, R25, 0.33333510160446166992 ;  /* 0x3eaaaae61c197423 */ /* 0x000fc80000010019 */
[----:B------:R-:W-:-:S04]  /*1270*/  FFMA.FTZ R25, R28, R25, -0.5 ;  /* 0xbf0000001c197423 */ /* 0x000fc80000010019 */
[----:B------:R-:W-:-:S04]  /*1280*/  FMUL R25, R28, R25 ;  /* 0x000000191c197220 */ /* 0x000fc80000400000 */
[----:B------:R-:W-:Y:S01]  /*1290*/  FFMA.FTZ R27, R28, R25, R28 ;  /* 0x000000191c1b7223 */ /* 0x000fe2000001001c */
[----:B------:R-:W-:-:S05]  /*12a0*/  FADD.FTZ.RZ R25, R24, 1 ;  /* 0x3f80000018197421 */ /* 0x000fca000001c000 */
[----:B------:R-:W-:-:S04]  /*12b0*/  IADD3 R25, R25, -0x3f400000, RZ ;  /* 0xc0c0000019197810 */ /* 0x000fc80007ffe0ff */
[----:B------:R-:W-:-:S04]  /*12c0*/  LOP3.LUT R25, R25, 0xff800000, RZ, 0xc0, !PT ;  /* 0xff80000019197812 */ /* 0x000fc800078ec0ff */
[----:B------:R-:W-:-:S05]  /*12d0*/  IADD3 R28, -R25, 0x40800000, RZ ;  /* 0x40800000191c7810 */ /* 0x000fca0007ffe1ff */
[----:B------:R-:W-:Y:S01]  /*12e0*/  FFMA.FTZ R29, R28, R6, -1 ;  /* 0xbf8000001c1d7423 */ /* 0x000fe20000010006 */
[----:B------:R-:W-:Y:S02]  /*12f0*/  IADD3 R6, R24, -R25, RZ ;  /* 0x8000001918067210 */ /* 0x000fe40007ffe0ff */
[----:B------:R-:W-:-:S03]  /*1300*/  I2FP.F32.S32 R25, R25 ;  /* 0x0000001900197245 */ /* 0x000fc60000201400 */
[----:B------:R-:W-:-:S04]  /*1310*/  FADD R6, R6, R29 ;  /* 0x0000001d06067221 */ /* 0x000fc80000000000 */
[----:B------:R-:W-:-:S04]  /*1320*/  FFMA.FTZ R21, R6, -R21, 0.10546888411045074463 ;  /* 0x3dd8001206157423 */ /* 0x000fc80000010815 */
[----:B------:R-:W-:-:S04]  /*1330*/  FFMA.FTZ R21, R6, R21, -0.13229703903198242188 ;  /* 0xbe0778e006157423 */ /* 0x000fc80000010015 */
[----:B------:R-:W-:-:S04]  /*1340*/  FFMA.FTZ R21, R6, R21, 0.14491446316242218018 ;  /* 0x3e14647506157423 */ /* 0x000fc80000010015 */
[----:B------:R-:W-:-:S04]  /*1350*/  FFMA.FTZ R21, R6, R21, -0.16641564667224884033 ;  /* 0xbe2a68dd06157423 */ /* 0x000fc80000010015 */
[----:B------:R-:W-:-:S04]  /*1360*/  FFMA.FTZ R21, R6, R21, 0.19988867640495300293 ;  /* 0x3e4caf9e06157423 */ /* 0x000fc80000010015 */
[----:B------:R-:W-:-:S04]  /*1370*/  FFMA.FTZ R21, R6, R21, -0.25000196695327758789 ;  /* 0xbe80004206157423 */ /* 0x000fc80000010015 */
[----:B------:R-:W-:-:S04]  /*1380*/  FFMA.FTZ R21, R6, R21, 0.33333510160446166992 ;  /* 0x3eaaaae606157423 */ /* 0x000fc80000010015 */
[----:B------:R-:W-:-:S04]  /*1390*/  FFMA.FTZ R21, R6, R21, -0.5 ;  /* 0xbf00000006157423 */ /* 0x000fc80000010015 */
[----:B------:R-:W-:-:S04]  /*13a0*/  FMUL R21, R6, R21 ;  /* 0x0000001506157220 */ /* 0x000fc80000400000 */
[----:B------:R-:W-:Y:S01]  /*13b0*/  FFMA.FTZ R6, R6, R21, R6 ;  /* 0x0000001506067223 */ /* 0x000fe20000010006 */
[----:B------:R-:W-:Y:S01]  /*13c0*/  FFMA.FTZ R21, R26, 0.69314718246459960938, R27 ;  /* 0x3f3172181a157823 */ /* 0x000fe2000001001b */
[----:B------:R-:W-:Y:S01]  /*13d0*/  FMUL R27, R25, 1.1920928955078125e-07 ;  /* 0x34000000191b7820 */ /* 0x000fe20000400000 */
[----:B------:R-:W-:-:S03]  /*13e0*/  FMUL R25, R22, 1.1920928955078125e-07 ;  /* 0x3400000016197820 */ /* 0x000fc60000400000 */
[----:B------:R-:W-:Y:S01]  /*13f0*/  FFMA.FTZ R6, R27, 0.69314718246459960938, R6 ;  /* 0x3f3172181b067823 */ /* 0x000fe20000010006 */
[----:B------:R-:W-:Y:S01]  /*1400*/  FFMA.FTZ R25, R25, 0.69314718246459960938, R0 ;  /* 0x3f31721819197823 */ /* 0x000fe20000010000 */
[----:B------:R-:W-:Y:S06]  /*1410*/  @!P6 BRA `(.L_x_5) ;  /* 0x000000000014e947 */ /* 0x000fec0003800000 */
[----:B------:R-:W-:-:S13]  /*1420*/  ISETP.GE.AND P6, PT, R7, -0x407fffff, PT ;  /* 0xbf8000010700780c */ /* 0x000fda0003fc6270 */
[----:B------:R-:W-:-:S05]  /*1430*/  @P6 MOV R0, 0x7f800000 ;  /* 0x7f80000000006802 */ /* 0x000fca0000000f00 */
[C---:B------:R-:W-:Y:S01]  /*1440*/  @P6 FFMA.FTZ R25, R7.reuse, R0, +INF ;  /* 0x7f80000007196423 */ /* 0x040fe20000010000 */
[----:B------:R-:W-:-:S04]  /*1450*/  FSETP.NEU.AND P6, PT, R7, RZ, PT ;  /* 0x000000ff0700720b */ /* 0x000fc80003fcd000 */
[----:B------:R-:W-:-:S09]  /*1460*/  FSEL R25, R25, -RZ, P6 ;  /* 0x800000ff19197208 */ /* 0x000fd20003000000 */
.L_x_5:
[----:B------:R-:W-:Y:S05]  /*1470*/  BSYNC B0 ;  /* 0x0000000000007941 */ /* 0x000fea0003800000 */
.L_x_4:
[----:B------:R-:W-:Y:S04]  /*1480*/  BSSY B0, `(.L_x_6) ;  /* 0x0000007000007945 */ /* 0x000fe80003800000 */
[----:B------:R-:W-:Y:S05]  /*1490*/  @!P1 BRA `(.L_x_7) ;  /* 0x0000000000149947 */ /* 0x000fea0003800000 */
[C---:B------:R-:W-:Y:S02]  /*14a0*/  ISETP.GE.AND P1, PT, R17.reuse, -0x407fffff, PT ;  /* 0xbf8000011100780c */ /* 0x040fe40003f26270 */
[----:B------:R-:W-:-:S11]  /*14b0*/  FSETP.NEU.AND P6, PT, R17, RZ, PT ;  /* 0x000000ff1100720b */ /* 0x000fd60003fcd000 */
[----:B------:R-:W-:-:S05]  /*14c0*/  @P1 MOV R0, 0x7f800000 ;  /* 0x7f80000000001802 */ /* 0x000fca0000000f00 */
[----:B------:R-:W-:-:S05]  /*14d0*/  @P1 FFMA.FTZ R16, R17, R0, +INF ;  /* 0x7f80000011101423 */ /* 0x000fca0000010000 */
[----:B------:R-:W-:-:S07]  /*14e0*/  FSEL R16, R16, -RZ, P6 ;  /* 0x800000ff10107208 */ /* 0x000fce0003000000 */
.L_x_7:
[----:B------:R-:W-:Y:S05]  /*14f0*/  BSYNC B0 ;  /* 0x0000000000007941 */ /* 0x000fea0003800000 */
.L_x_6:
[----:B------:R-:W-:Y:S04]  /*1500*/  BSSY B0, `(.L_x_8) ;  /* 0x0000007000007945 */ /* 0x000fe80003800000 */
[----:B------:R-:W-:Y:S05]  /*1510*/  @!P2 BRA `(.L_x_9) ;  /* 0x000000000014a947 */ /* 0x000fea0003800000 */
[C---:B------:R-:W-:Y:S02]  /*1520*/  ISETP.GE.AND P1, PT, R11.reuse, -0x407fffff, PT ;  /* 0xbf8000010b00780c */ /* 0x040fe40003f26270 */
[----:B------:R-:W-:-:S11]  /*1530*/  FSETP.NEU.AND P2, PT, R11, RZ, PT ;  /* 0x000000ff0b00720b */ /* 0x000fd60003f4d000 */
[----:B------:R-:W-:-:S05]  /*1540*/  @P1 MOV R0, 0x7f800000 ;  /* 0x7f80000000001802 */ /* 0x000fca0000000f00 */
[----:B------:R-:W-:-:S05]  /*1550*/  @P1 FFMA.FTZ R9, R11, R0, +INF ;  /* 0x7f8000000b091423 */ /* 0x000fca0000010000 */
[----:B------:R-:W-:-:S07]  /*1560*/  FSEL R9, R9, -RZ, P2 ;  /* 0x800000ff09097208 */ /* 0x000fce0001000000 */
.L_x_9:
[----:B------:R-:W-:Y:S05]  /*1570*/  BSYNC B0 ;  /* 0x0000000000007941 */ /* 0x000fea0003800000 */
.L_x_8:
[----:B------:R-:W-:Y:S04]  /*1580*/  BSSY B0, `(.L_x_10) ;  /* 0x0000007000007945 */ /* 0x000fe80003800000 */
[----:B------:R-:W-:Y:S05]  /*1590*/  @!P3 BRA `(.L_x_11) ;  /* 0x000000000014b947 */ /* 0x000fea0003800000 */
[C---:B------:R-:W-:Y:S02]  /*15a0*/  ISETP.GE.AND P1, PT, R18.reuse, -0x407fffff, PT ;  /* 0xbf8000011200780c */ /* 0x040fe40003f26270 */
[----:B------:R-:W-:-:S11]  /*15b0*/  FSETP.NEU.AND P2, PT, R18, RZ, PT ;  /* 0x000000ff1200720b */ /* 0x000fd60003f4d000 */
[----:B------:R-:W-:-:S05]  /*15c0*/  @P1 MOV R7, 0x7f800000 ;  /* 0x7f80000000071802 */ /* 0x000fca0000000f00 */
[----:B------:R-:W-:-:S05]  /*15d0*/  @P1 FFMA.FTZ R8, R18, R7, +INF ;  /* 0x7f80000012081423 */ /* 0x000fca0000010007 */
[----:B------:R-:W-:-:S07]  /*15e0*/  FSEL R8, R8, -RZ, P2 ;  /* 0x800000ff08087208 */ /* 0x000fce0001000000 */
.L_x_11:
[----:B------:R-:W-:Y:S05]  /*15f0*/  BSYNC B0 ;  /* 0x0000000000007941 */ /* 0x000fea0003800000 */
.L_x_10:
[----:B------:R-:W-:Y:S04]  /*1600*/  BSSY B0, `(.L_x_12) ;  /* 0x0000007000007945 */ /* 0x000fe80003800000 */
[----:B------:R-:W-:Y:S05]  /*1610*/  @!P4 BRA `(.L_x_13) ;  /* 0x000000000014c947 */ /* 0x000fea0003800000 */
[C---:B------:R-:W-:Y:S02]  /*1620*/  ISETP.GE.AND P1, PT, R23.reuse, -0x407fffff, PT ;  /* 0xbf8000011700780c */ /* 0x040fe40003f26270 */
[----:B------:R-:W-:-:S11]  /*1630*/  FSETP.NEU.AND P2, PT, R23, RZ, PT ;  /* 0x000000ff1700720b */ /* 0x000fd60003f4d000 */
[----:B------:R-:W-:-:S05]  /*1640*/  @P1 MOV R0, 0x7f800000 ;  /* 0x7f80000000001802 */ /* 0x000fca0000000f00 */
[----:B------:R-:W-:-:S05]  /*1650*/  @P1 FFMA.FTZ R21, R23, R0, +INF ;  /* 0x7f80000017151423 */ /* 0x000fca0000010000 */
[----:B------:R-:W-:-:S07]  /*1660*/  FSEL R21, R21, -RZ, P2 ;  /* 0x800000ff15157208 */ /* 0x000fce0001000000 */
.L_x_13:
[----:B------:R-:W-:Y:S05]  /*1670*/  BSYNC B0 ;  /* 0x0000000000007941 */ /* 0x000fea0003800000 */
.L_x_12:
[----:B------:R-:W-:Y:S04]  /*1680*/  BSSY B0, `(.L_x_14) ;  /* 0x0000007000007945 */ /* 0x000fe80003800000 */
[----:B------:R-:W-:Y:S05]  /*1690*/  @!P5 BRA `(.L_x_15) ;  /* 0x000000000014d947 */ /* 0x000fea0003800000 */
[C---:B------:R-:W-:Y:S02]  /*16a0*/  ISETP.GE.AND P1, PT, R24.reuse, -0x407fffff, PT ;  /* 0xbf8000011800780c */ /* 0x040fe40003f26270 */
[----:B------:R-:W-:-:S11]  /*16b0*/  FSETP.NEU.AND P2, PT, R24, RZ, PT ;  /* 0x000000ff1800720b */ /* 0x000fd60003f4d000 */
[----:B------:R-:W-:-:S05]  /*16c0*/  @P1 MOV R7, 0x7f800000 ;  /* 0x7f80000000071802 */ /* 0x000fca0000000f00 */
[----:B------:R-:W-:-:S05]  /*16d0*/  @P1 FFMA.FTZ R6, R24, R7, +INF ;  /* 0x7f80000018061423 */ /* 0x000fca0000010007 */
[----:B------:R-:W-:-:S07]  /*16e0*/  FSEL R6, R6, -RZ, P2 ;  /* 0x800000ff06067208 */ /* 0x000fce0001000000 */
.L_x_15:
[----:B------:R-:W-:Y:S05]  /*16f0*/  BSYNC B0 ;  /* 0x0000000000007941 */ /* 0x000fea0003800000 */
.L_x_14:
[----:B------:R-:W-:Y:S01]  /*1700*/  FSEL R18, R3, R20, P0 ;  /* 0x0000001403127208 */ /* 0x000fe20000000000 */
[----:B------:R-:W-:Y:S01]  /*1710*/  BSSY B0, `(.L_x_16) ;  /* 0x0000018000007945 */ /* 0x000fe20003800000 */
[----:B------:R-:W-:Y:S02]  /*1720*/  FSETP.GT.AND P1, PT, R4, 20, PT ;  /* 0x41a000000400780b */ /* 0x000fe40003f24000 */
[----:B------:R-:W-:Y:S01]  /*1730*/  FSETP.GT.AND P0, PT, R10, 20, PT ;  /* 0x41a000000a00780b */ /* 0x000fe20003f04000 */
[----:B------:R-:W-:Y:S01]  /*1740*/  FADD.FTZ R22, |R18|, -RZ ;  /* 0x800000ff12167221 */ /* 0x000fe20000010200 */
[----:B------:R-:W-:-:S04]  /*1750*/  FSEL R7, R4, R19, P1 ;  /* 0x0000001304077208 */ /* 0x000fc80000800000 */
[----:B------:R-:W-:-:S13]  /*1760*/  FSETP.GE.AND P2, PT, R22, 0.60000002384185791016, PT ;  /* 0x3f19999a1600780b */ /* 0x000fda0003f46000 */
[----:B------:R-:W-:Y:S05]  /*1770*/  @!P2 BRA `(.L_x_17) ;  /* 0x000000000028a947 */ /* 0x000fea0003800000 */
[C---:B------:R-:W-:Y:S01]  /*1780*/  FMUL R0, R22.reuse, 2.8853900432586669922 ;  /* 0x4038aa3b16007820 */ /* 0x040fe20000400000 */
[----:B------:R-:W-:Y:S01]  /*1790*/  HFMA2.MMA R20, -RZ, RZ, 1.875, 0 ;  /* 0x3f800000ff147435 */ /* 0x000fe200000001ff */
[----:B------:R-:W-:-:S04]  /*17a0*/  FSETP.GE.AND P1, PT, R22, 9.010913848876953125, PT ;  /* 0x41102cb41600780b */ /* 0x000fc80003f26000 */
[----:B------:R-:W0:Y:S02]  /*17b0*/  MUFU.EX2 R0, R0 ;  /* 0x0000000000007308 */ /* 0x000e240000000800 */
[----:B0-----:R-:W-:-:S06]  /*17c0*/  FADD R11, R0, 1 ;  /* 0x3f800000000b7421 */ /* 0x001fcc0000000000 */
[----:B------:R-:W0:Y:S02]  /*17d0*/  MUFU.RCP R11, R11 ;  /* 0x0000000b000b7308 */ /* 0x000e240000001000 */
[----:B0-----:R-:W-:-:S05]  /*17e0*/  FFMA.FTZ R17, R11, -2, R20 ;  /* 0xc00000000b117823 */ /* 0x001fca0000010014 */
[----:B------:R-:W-:-:S04]  /*17f0*/  FSEL R17, R17, 1, !P1 ;  /* 0x3f80000011117808 */ /* 0x000fc80004800000 */
[----:B------:R-:W-:Y:S01]  /*1800*/  LOP3.LUT R18, R17, 0x80000000, R18, 0xf8, !PT ;  /* 0x8000000011127812 */ /* 0x000fe200078ef812 */
[----:B------:R-:W-:Y:S06]  /*1810*/  BRA `(.L_x_18) ;  /* 0x00000000001c7947 */ /* 0x000fec0003800000 */
.L_x_17:
[----:B------:R-:W-:Y:S01]  /*1820*/  MOV R0, 0x3c80f082 ;  /* 0x3c80f08200007802 */ /* 0x000fe20000000f00 */
[----:B------:R-:W-:-:S04]  /*1830*/  FMUL R11, R18, R18 ;  /* 0x00000012120b7220 */ /* 0x000fc80000400000 */
[----:B------:R-:W-:-:S04]  /*1840*/  FFMA.FTZ R0, R11, R0, -0.052303962409496307373 ;  /* 0xbd563cae0b007423 */ /* 0x000fc80000010000 */
[----:B------:R-:W-:-:S04]  /*1850*/  FFMA.FTZ R0, R11, R0, 0.1331529766321182251 ;  /* 0x3e0859410b007423 */ /* 0x000fc80000010000 */
[----:B------:R-:W-:-:S04]  /*1860*/  FFMA.FTZ R0, R11, R0, -0.33332768082618713379 ;  /* 0xbeaaa9ed0b007423 */ /* 0x000fc80000010000 */
[----:B------:R-:W-:-:S04]  /*1870*/  FFMA.FTZ R11, R11, R0, RZ ;  /* 0x000000000b0b7223 */ /* 0x000fc800000100ff */
[----:B------:R-:W-:-:S07]  /*1880*/  FFMA.FTZ R18, R18, R11, R18 ;  /* 0x0000000b12127223 */ /* 0x000fce0000010012 */
.L_x_18:
[----:B------:R-:W-:Y:S05]  /*1890*/  BSYNC B0 ;  /* 0x0000000000007941 */ /* 0x000fea0003800000 */
.L_x_16:
[----:B------:R-:W-:Y:S01]  /*18a0*/  FADD.FTZ R22, |R7|, -RZ ;  /* 0x800000ff07167221 */ /* 0x000fe20000010200 */
[----:B------:R-:W-:Y:S01]  /*18b0*/  BSSY B0, `(.L_x_19) ;  /* 0x0000016000007945 */ /* 0x000fe20003800000 */
[----:B------:R-:W-:Y:S02]  /*18c0*/  FSETP.GT.AND P1, PT, R5, 20, PT ;  /* 0x41a000000500780b */ /* 0x000fe40003f24000 */
[----:B------:R-:W-:Y:S02]  /*18d0*/  FSEL R11, R10, R25, P0 ;  /* 0x000000190a0b7208 */ /* 0x000fe40000000000 */
        /* <DEDUP_REMOVED lines=12> */
.L_x_20:
[----:B------:R-:W-:Y:S01]  /*19a0*/  MOV R0, 0x3c80f082 ;  /* 0x3c80f08200007802 */ /* 0x000fe20000000f00 */
[----:B------:R-:W-:-:S04]  /*19b0*/  FMUL R17, R7, R7 ;  /* 0x0000000707117220 */ /* 0x000fc80000400000 */
[----:B------:R-:W-:-:S04]  /*19c0*/  FFMA.FTZ R0, R17, R0, -0.052303962409496307373 ;  /* 0xbd563cae11007423 */ /* 0x000fc80000010000 */
[----:B------:R-:W-:-:S04]  /*19d0*/  FFMA.FTZ R0, R17, R0, 0.1331529766321182251 ;  /* 0x3e08594111007423 */ /* 0x000fc80000010000 */
[----:B------:R-:W-:-:S04]  /*19e0*/  FFMA.FTZ R0, R17, R0, -0.33332768082618713379 ;  /* 0xbeaaa9ed11007423 */ /* 0x000fc80000010000 */
[----:B------:R-:W-:-:S04]  /*19f0*/  FFMA.FTZ R0, R17, R0, RZ ;  /* 0x0000000011007223 */ /* 0x000fc800000100ff */
[----:B------:R-:W-:-:S07]  /*1a00*/  FFMA.FTZ R7, R7, R0, R7 ;  /* 0x0000000007077223 */ /* 0x000fce0000010007 */
.L_x_21:
[----:B------:R-:W-:Y:S05]  /*1a10*/  BSYNC B0 ;  /* 0x0000000000007941 */ /* 0x000fea0003800000 */
.L_x_19:
        /* <DEDUP_REMOVED lines=16> */
.L_x_23:
[----:B------:R-:W-:Y:S01]  /*1b20*/  MOV R0, 0x3c80f082 ;  /* 0x3c80f08200007802 */ /* 0x000fe20000000f00 */
[----:B------:R-:W-:-:S04]  /*1b30*/  FMUL R17, R11, R11 ;  /* 0x0000000b0b117220 */ /* 0x000fc80000400000 */
[----:B------:R-:W-:-:S04]  /*1b40*/  FFMA.FTZ R0, R17, R0, -0.052303962409496307373 ;  /* 0xbd563cae11007423 */ /* 0x000fc80000010000 */
[----:B------:R-:W-:-:S04]  /*1b50*/  FFMA.FTZ R0, R17, R0, 0.1331529766321182251 ;  /* 0x3e08594111007423 */ /* 0x000fc80000010000 */
[----:B------:R-:W-:-:S04]  /*1b60*/  FFMA.FTZ R0, R17, R0, -0.33332768082618713379 ;  /* 0xbeaaa9ed11007423 */ /* 0x000fc80000010000 */
[----:B------:R-:W-:-:S04]  /*1b70*/  FFMA.FTZ R0, R17, R0, RZ ;  /* 0x0000000011007223 */ /* 0x000fc800000100ff */
[----:B------:R-:W-:-:S07]  /*1b80*/  FFMA.FTZ R11, R11, R0, R11 ;  /* 0x000000000b0b7223 */ /* 0x000fce000001000b */
.L_x_24:
[----:B------:R-:W-:Y:S05]  /*1b90*/  BSYNC B0 ;  /* 0x0000000000007941 */ /* 0x000fea0003800000 */
.L_x_22:
        /* <DEDUP_REMOVED lines=16> */
.L_x_26:
[----:B------:R-:W-:Y:S01]  /*1ca0*/  MOV R0, 0x3c80f082 ;  /* 0x3c80f08200007802 */ /* 0x000fe20000000f00 */
[----:B------:R-:W-:-:S04]  /*1cb0*/  FMUL R9, R16, R16 ;  /* 0x0000001010097220 */ /* 0x000fc80000400000 */
[----:B------:R-:W-:-:S04]  /*1cc0*/  FFMA.FTZ R0, R9, R0, -0.052303962409496307373 ;  /* 0xbd563cae09007423 */ /* 0x000fc80000010000 */
[----:B------:R-:W-:-:S04]  /*1cd0*/  FFMA.FTZ R0, R9, R0, 0.1331529766321182251 ;  /* 0x3e08594109007423 */ /* 0x000fc80000010000 */
[----:B------:R-:W-:-:S04]  /*1ce0*/  FFMA.FTZ R0, R9, R0, -0.33332768082618713379 ;  /* 0xbeaaa9ed09007423 */ /* 0x000fc80000010000 */
[----:B------:R-:W-:-:S04]  /*1cf0*/  FFMA.FTZ R9, R9, R0, RZ ;  /* 0x0000000009097223 */ /* 0x000fc800000100ff */
[----:B------:R-:W-:-:S07]  /*1d00*/  FFMA.FTZ R16, R16, R9, R16 ;  /* 0x0000000910107223 */ /* 0x000fce0000010010 */
.L_x_27:
[----:B------:R-:W-:Y:S05]  /*1d10*/  BSYNC B0 ;  /* 0x0000000000007941 */ /* 0x000fea0003800000 */
.L_x_25:
        /* <DEDUP_REMOVED lines=16> */
.L_x_29:
[----:B------:R-:W-:Y:S01]  /*1e20*/  MOV R0, 0x3c80f082 ;  /* 0x3c80f08200007802 */ /* 0x000fe20000000f00 */
[----:B------:R-:W-:-:S04]  /*1e30*/  FMUL R9, R17, R17 ;  /* 0x0000001111097220 */ /* 0x000fc80000400000 */
[----:B------:R-:W-:-:S04]  /*1e40*/  FFMA.FTZ R0, R9, R0, -0.052303962409496307373 ;  /* 0xbd563cae09007423 */ /* 0x000fc80000010000 */
[----:B------:R-:W-:-:S04]  /*1e50*/  FFMA.FTZ R0, R9, R0, 0.1331529766321182251 ;  /* 0x3e08594109007423 */ /* 0x000fc80000010000 */
[----:B------:R-:W-:-:S04]  /*1e60*/  FFMA.FTZ R0, R9, R0, -0.33332768082618713379 ;  /* 0xbeaaa9ed09007423 */ /* 0x000fc80000010000 */
[----:B------:R-:W-:-:S04]  /*1e70*/  FFMA.FTZ R0, R9, R0, RZ ;  /* 0x0000000009007223 */ /* 0x000fc800000100ff */
[----:B------:R-:W-:-:S07]  /*1e80*/  FFMA.FTZ R17, R17, R0, R17 ;  /* 0x0000000011117223 */ /* 0x000fce0000010011 */
.L_x_30:
[----:B------:R-:W-:Y:S05]  /*1e90*/  BSYNC B0 ;  /* 0x0000000000007941 */ /* 0x000fea0003800000 */
.L_x_28:
        /* <DEDUP_REMOVED lines=16> */
.L_x_32:
[----:B------:R-:W-:Y:S01]  /*1fa0*/  MOV R0, 0x3c80f082 ;  /* 0x3c80f08200007802 */ /* 0x000fe20000000f00 */
[----:B------:R-:W-:-:S04]  /*1fb0*/  FMUL R9, R8, R8 ;  /* 0x0000000808097220 */ /* 0x000fc80000400000 */
[----:B------:R-:W-:-:S04]  /*1fc0*/  FFMA.FTZ R0, R9, R0, -0.052303962409496307373 ;  /* 0xbd563cae09007423 */ /* 0x000fc80000010000 */
[----:B------:R-:W-:-:S04]  /*1fd0*/  FFMA.FTZ R0, R9, R0, 0.1331529766321182251 ;  /* 0x3e08594109007423 */ /* 0x000fc80000010000 */
[----:B------:R-:W-:-:S04]  /*1fe0*/  FFMA.FTZ R0, R9, R0, -0.33332768082618713379 ;  /* 0xbeaaa9ed09007423 */ /* 0x000fc80000010000 */
[----:B------:R-:W-:-:S04]  /*1ff0*/  FFMA.FTZ R9, R9, R0, RZ ;  /* 0x0000000009097223 */ /* 0x000fc800000100ff */
[----:B------:R-:W-:-:S07]  /*2000*/  FFMA.FTZ R20, R8, R9, R8 ;  /* 0x0000000908147223 */ /* 0x000fce0000010008 */
.L_x_33:
[----:B------:R-:W-:Y:S05]  /*2010*/  BSYNC B0 ;  /* 0x0000000000007941 */ /* 0x000fea0003800000 */
.L_x_31:
[----:B------:R-:W-:Y:S01]  /*2020*/  FADD.FTZ R19, |R21|, -RZ ;  /* 0x800000ff15137221 */ /* 0x000fe20000010200 */
[----:B------:R-:W-:Y:S01]  /*2030*/  BSSY B0, `(.L_x_34) ;  /* 0x0000015000007945 */ /* 0x000fe20003800000 */
[----:B------:R-:W-:-:S03]  /*2040*/  FSEL R6, R15, R6, P1 ;  /* 0x000000060f067208 */ /* 0x000fc60000800000 */
        /* <DEDUP_REMOVED lines=12> */
.L_x_35:
[----:B------:R-:W-:Y:S01]  /*2110*/  MOV R0, 0x3c80f082 ;  /* 0x3c80f08200007802 */ /* 0x000fe20000000f00 */
[----:B------:R-:W-:-:S04]  /*2120*/  FMUL R9, R21, R21 ;  /* 0x0000001515097220 */ /* 0x000fc80000400000 */
[----:B------:R-:W-:-:S04]  /*2130*/  FFMA.FTZ R0, R9, R0, -0.052303962409496307373 ;  /* 0xbd563cae09007423 */ /* 0x000fc80000010000 */
[----:B------:R-:W-:-:S04]  /*2140*/  FFMA.FTZ R0, R9, R0, 0.1331529766321182251 ;  /* 0x3e08594109007423 */ /* 0x000fc80000010000 */
[----:B------:R-:W-:-:S04]  /*2150*/  FFMA.FTZ R0, R9, R0, -0.33332768082618713379 ;  /* 0xbeaaa9ed09007423 */ /* 0x000fc80000010000 */
[----:B------:R-:W-:-:S04]  /*2160*/  FFMA.FTZ R0, R9, R0, RZ ;  /* 0x0000000009007223 */ /* 0x000fc800000100ff */
[----:B------:R-:W-:-:S07]  /*2170*/  FFMA.FTZ R21, R21, R0, R21 ;  /* 0x0000000015157223 */ /* 0x000fce0000010015 */
.L_x_36:
[----:B------:R-:W-:Y:S05]  /*2180*/  BSYNC B0 ;  /* 0x0000000000007941 */ /* 0x000fea0003800000 */
.L_x_34:
[----:B------:R-:W-:Y:S01]  /*2190*/  FADD.FTZ R22, |R6|, -RZ ;  /* 0x800000ff06167221 */ /* 0x000fe20000010200 */
[----:B------:R-:W-:Y:S01]  /*21a0*/  BSSY B0, `(.L_x_37) ;  /* 0x0000015000007945 */ /* 0x000fe20003800000 */
[----:B------:R-:W-:-:S03]  /*21b0*/  SHF.R.S32.HI R19, RZ, 0x1f, R2 ;  /* 0x0000001fff137819 */ /* 0x000fc60000011402 */
        /* <DEDUP_REMOVED lines=12> */
.L_x_38:
[----:B------:R-:W-:Y:S01]  /*2280*/  MOV R0, 0x3c80f082 ;  /* 0x3c80f08200007802 */ /* 0x000fe20000000f00 */
[----:B------:R-:W-:-:S04]  /*2290*/  FMUL R9, R6, R6 ;  /* 0x0000000606097220 */ /* 0x000fc80000400000 */
[----:B------:R-:W-:-:S04]  /*22a0*/  FFMA.FTZ R0, R9, R0, -0.052303962409496307373 ;  /* 0xbd563cae09007423 */ /* 0x000fc80000010000 */
[----:B------:R-:W-:-:S04]  /*22b0*/  FFMA.FTZ R0, R9, R0, 0.1331529766321182251 ;  /* 0x3e08594109007423 */ /* 0x000fc80000010000 */
[----:B------:R-:W-:-:S04]  /*22c0*/  FFMA.FTZ R0, R9, R0, -0.33332768082618713379 ;  /* 0xbeaaa9ed09007423 */ /* 0x000fc80000010000 */
[----:B------:R-:W-:-:S04]  /*22d0*/  FFMA.FTZ R9, R9, R0, RZ ;  /* 0x0000000009097223 */ /* 0x000fc800000100ff */
[----:B------:R-:W-:-:S07]  /*22e0*/  FFMA.FTZ R0, R6, R9, R6 ;  /* 0x0000000906007223 */ /* 0x000fce0000010006 */
.L_x_39:
[----:B------:R-:W-:Y:S05]  /*22f0*/  BSYNC B0 ;  /* 0x0000000000007941 */ /* 0x000fea0003800000 */
.L_x_37:
[----:B------:R-:W-:Y:S01]  /*2300*/  ULDC.64 UR6, c[0x0][0x210] ;  /* 0x0000840000067ab9 */ /* 0x000fe20000000a00 */
[----:B------:R-:W-:Y:S01]  /*2310*/  FMUL R9, R4, R7 ;  /* 0x0000000704097220 */ /* 0x000fe20000400000 */
[----:B------:R-:W-:Y:S01]  /*2320*/  LEA R6, P0, R2, UR6, 0x2 ;  /* 0x0000000602067c11 */ /* 0x000fe2000f8010ff */
[----:B------:R-:W-:Y:S01]  /*2330*/  FMUL R10, R10, R11 ;  /* 0x0000000b0a0a7220 */ /* 0x000fe20000400000 */
[----:B------:R-:W-:Y:S01]  /*2340*/  FMUL R8, R3, R18 ;  /* 0x0000001203087220 */ /* 0x000fe20000400000 */
[----:B------:R-:W-:Y:S01]  /*2350*/  FMUL R11, R5, R16 ;  /* 0x00000010050b7220 */ /* 0x000fe20000400000 */
[----:B------:R-:W-:Y:S01]  /*2360*/  LEA.HI.X R7, R2, UR7, R19, 0x2, P0 ;  /* 0x0000000702077c11 */ /* 0x000fe200080f1413 */
[----:B------:R-:W-:Y:S01]  /*2370*/  FMUL R12, R12, R17 ;  /* 0x000000110c0c7220 */ /* 0x000fe20000400000 */
[----:B------:R-:W-:Y:S01]  /*2380*/  FMUL R13, R13, R20 ;  /* 0x000000140d0d7220 */ /* 0x000fe20000400000 */
[----:B------:R-:W-:Y:S01]  /*2390*/  FMUL R14, R14, R21 ;  /* 0x000000150e0e7220 */ /* 0x000fe20000400000 */
[----:B------:R-:W-:Y:S01]  /*23a0*/  FMUL R15, R15, R0 ;  /* 0x000000000f0f7220 */ /* 0x000fe20000400000 */
[----:B------:R-:W-:Y:S04]  /*23b0*/  STG.E.128 desc[UR4][R6.64], R8 ;  /* 0x0000000806007986 */ /* 0x000fe8000c101d04 */
[----:B------:R-:W-:Y:S01]  /*23c0*/  STG.E.128 desc[UR4][R6.64+0x800], R12 ;  /* 0x0008000c06007986 */ /* 0x000fe2000c101d04 */
[----:B------:R-:W-:Y:S05]  /*23d0*/  EXIT ;  /* 0x000000000000794d */ /* 0x000fea0003800000 */
.L_x_40:
[----:B------:R-:W-:-:S00]  /*23e0*/  BRA `(.L_x_40) ;  /* 0xfffffffc00fc7947 */ /* 0x000fc0000383ffff */
[----:B------:R-:W-:-:S00]  /*23f0*/  NOP ;  /* 0x0000000000007918 */ /* 0x000fc00000000000 */
        /* <DEDUP_REMOVED lines=8> */
.L_x_41:


//--------------------- .nv.global.init           --------------------------
	.section	.nv.global.init,"aw",@progbits
.nv.global.init:
	.type		_$_str,@object
	.size		_$_str,(_$_str_$_2 - _$_str)
_$_str:
        /*0000*/ 	.byte	0x5f, 0x5f, 0x43, 0x55, 0x44, 0x41, 0x5f, 0x46, 0x54, 0x5a, 0x00
	.type		_$_str_$_2,@object
	.size		_$_str_$_2,(.L_1 - _$_str_$_2)
_$_str_$_2:
        /*000b*/ 	.byte	0x5f, 0x5f, 0x43, 0x55, 0x44, 0x41, 0x5f, 0x50, 0x52, 0x45, 0x43, 0x5f, 0x53, 0x51, 0x52, 0x54
        /*001b*/ 	.byte	0x00
.L_1:


//--------------------- .nv.constant0.triton_poi_fused__native_batch_norm_legit_no_training_mul_softplus_tanh_12 --------------------------
	.section	.nv.constant0.triton_poi_fused__native_batch_norm_legit_no_training_mul_softplus_tanh_12,"a",@progbits
	.sectionflags	@""
	.align	4
.nv.constant0.triton_poi_fused__native_batch_norm_legit_no_training_mul_softplus_tanh_12:
	.zero		580
